//
// Generated by NVIDIA NVVM Compiler
//
// Compiler Build ID: CL-36424714
// Cuda compilation tools, release 13.0, V13.0.88
// Based on NVVM 20.0.0
//

.version 9.0
.target sm_100
.address_size 64

	// .globl	generateKeys
.global .align 4 .b8 precalc_xorwow_matrix[102400];
.global .align 4 .b8 precalc_xorwow_offset_matrix[102400];
.global .align 4 .b8 mrg32k3aM1[2304];
.global .align 4 .b8 mrg32k3aM2[2304];
.global .align 4 .b8 mrg32k3aM1SubSeq[2016];
.global .align 4 .b8 mrg32k3aM2SubSeq[2016];
.global .align 4 .b8 mrg32k3aM1Seq[2304];
.global .align 4 .b8 mrg32k3aM2Seq[2304];
.const .align 8 .b8 __cr_lgamma_table[72];

.visible .entry generateKeys(
	.param .u64 .ptr .align 1 generateKeys_param_0
)
{
	.local .align 8 .b8 	__local_depot0[48];
	.reg .b64 	%SP;
	.reg .b64 	%SPL;
	.reg .pred 	%p<125>;
	.reg .b32 	%r<2976>;
	.reg .b64 	%rd<83>;

	mov.u64 	%SPL, __local_depot0;
	add.u64 	%rd1, %SPL, 0;
	mov.u32 	%r1099, %ctaid.x;
	mov.u32 	%r1100, %ntid.x;
	mov.u32 	%r1, %tid.x;
	mad.lo.s32 	%r2, %r1099, %r1100, %r1;
	// begin inline asm
	mov.u64 	%rd19, %clock64;
	// end inline asm
	cvt.s64.s32 	%rd21, %r2;
	add.s64 	%rd22, %rd19, %rd21;
	cvt.u64.u32 	%rd82, %r1099;
	cvt.u32.u64 	%r1101, %rd22;
	xor.b32  	%r1102, %r1101, -1429050551;
	mul.lo.s32 	%r1103, %r1102, 1099087573;
	{ .reg .b32 tmp; mov.b64 {tmp, %r1104}, %rd22; }
	xor.b32  	%r1105, %r1104, -136515619;
	mul.lo.s32 	%r1106, %r1105, -1703105765;
	add.s32 	%r1107, %r1103, %r1106;
	add.s32 	%r3, %r1107, 6615241;
	add.s32 	%r2702, %r1103, 123456789;
	st.local.v2.u32 	[%rd1], {%r3, %r2702};
	xor.b32  	%r2703, %r1103, 362436069;
	add.s32 	%r2704, %r1106, 521288629;
	st.local.v2.u32 	[%rd1+8], {%r2703, %r2704};
	xor.b32  	%r2705, %r1106, 88675123;
	add.s32 	%r2706, %r1103, 5783321;
	st.local.v2.u32 	[%rd1+16], {%r2705, %r2706};
	setp.eq.s32 	%p1, %r1, 0;
	@%p1 bra 	$L__BB0_115;
	cvt.u64.u32 	%rd81, %r1;
	mov.b32 	%r2397, 0;
$L__BB0_2:
	mov.u64 	%rd4, %rd81;
	and.b64  	%rd5, %rd4, 3;
	setp.eq.s64 	%p2, %rd5, 0;
	@%p2 bra 	$L__BB0_114;
	mul.wide.u32 	%rd23, %r2397, 3200;
	mov.u64 	%rd24, precalc_xorwow_matrix;
	add.s64 	%rd6, %rd24, %rd23;
	mov.b32 	%r2702, 0;
	mov.u32 	%r2703, %r2702;
	mov.u32 	%r2704, %r2702;
	mov.u32 	%r2705, %r2702;
	mov.u32 	%r2706, %r2702;
	mov.u32 	%r2408, %r2702;
$L__BB0_4:
	mul.wide.u32 	%rd25, %r2408, 4;
	add.s64 	%rd26, %rd1, %rd25;
	ld.local.u32 	%r26, [%rd26+4];
	shl.b32 	%r27, %r2408, 5;
	mov.b32 	%r2414, 0;
$L__BB0_5:
	.pragma "nounroll";
	shr.u32 	%r1111, %r26, %r2414;
	and.b32  	%r1112, %r1111, 1;
	setp.eq.b32 	%p3, %r1112, 1;
	not.pred 	%p4, %p3;
	add.s32 	%r1113, %r27, %r2414;
	mul.lo.s32 	%r1114, %r1113, 5;
	mul.wide.u32 	%rd27, %r1114, 4;
	add.s64 	%rd7, %rd6, %rd27;
	@%p4 bra 	$L__BB0_7;
	ld.global.u32 	%r1115, [%rd7];
	xor.b32  	%r2702, %r2702, %r1115;
	ld.global.u32 	%r1116, [%rd7+4];
	xor.b32  	%r2703, %r2703, %r1116;
	ld.global.u32 	%r1117, [%rd7+8];
	xor.b32  	%r2704, %r2704, %r1117;
	ld.global.u32 	%r1118, [%rd7+12];
	xor.b32  	%r2705, %r2705, %r1118;
	ld.global.u32 	%r1119, [%rd7+16];
	xor.b32  	%r2706, %r2706, %r1119;
$L__BB0_7:
	and.b32  	%r1121, %r1111, 2;
	setp.eq.s32 	%p5, %r1121, 0;
	@%p5 bra 	$L__BB0_9;
	ld.global.u32 	%r1122, [%rd7+20];
	xor.b32  	%r2702, %r2702, %r1122;
	ld.global.u32 	%r1123, [%rd7+24];
	xor.b32  	%r2703, %r2703, %r1123;
	ld.global.u32 	%r1124, [%rd7+28];
	xor.b32  	%r2704, %r2704, %r1124;
	ld.global.u32 	%r1125, [%rd7+32];
	xor.b32  	%r2705, %r2705, %r1125;
	ld.global.u32 	%r1126, [%rd7+36];
	xor.b32  	%r2706, %r2706, %r1126;
$L__BB0_9:
	and.b32  	%r1128, %r1111, 4;
	setp.eq.s32 	%p6, %r1128, 0;
	@%p6 bra 	$L__BB0_11;
	ld.global.u32 	%r1129, [%rd7+40];
	xor.b32  	%r2702, %r2702, %r1129;
	ld.global.u32 	%r1130, [%rd7+44];
	xor.b32  	%r2703, %r2703, %r1130;
	ld.global.u32 	%r1131, [%rd7+48];
	xor.b32  	%r2704, %r2704, %r1131;
	ld.global.u32 	%r1132, [%rd7+52];
	xor.b32  	%r2705, %r2705, %r1132;
	ld.global.u32 	%r1133, [%rd7+56];
	xor.b32  	%r2706, %r2706, %r1133;
$L__BB0_11:
	and.b32  	%r1135, %r1111, 8;
	setp.eq.s32 	%p7, %r1135, 0;
	@%p7 bra 	$L__BB0_13;
	ld.global.u32 	%r1136, [%rd7+60];
	xor.b32  	%r2702, %r2702, %r1136;
	ld.global.u32 	%r1137, [%rd7+64];
	xor.b32  	%r2703, %r2703, %r1137;
	ld.global.u32 	%r1138, [%rd7+68];
	xor.b32  	%r2704, %r2704, %r1138;
	ld.global.u32 	%r1139, [%rd7+72];
	xor.b32  	%r2705, %r2705, %r1139;
	ld.global.u32 	%r1140, [%rd7+76];
	xor.b32  	%r2706, %r2706, %r1140;
$L__BB0_13:
	and.b32  	%r1142, %r1111, 16;
	setp.eq.s32 	%p8, %r1142, 0;
	@%p8 bra 	$L__BB0_15;
	ld.global.u32 	%r1143, [%rd7+80];
	xor.b32  	%r2702, %r2702, %r1143;
	ld.global.u32 	%r1144, [%rd7+84];
	xor.b32  	%r2703, %r2703, %r1144;
	ld.global.u32 	%r1145, [%rd7+88];
	xor.b32  	%r2704, %r2704, %r1145;
	ld.global.u32 	%r1146, [%rd7+92];
	xor.b32  	%r2705, %r2705, %r1146;
	ld.global.u32 	%r1147, [%rd7+96];
	xor.b32  	%r2706, %r2706, %r1147;
$L__BB0_15:
	and.b32  	%r1149, %r1111, 32;
	setp.eq.s32 	%p9, %r1149, 0;
	@%p9 bra 	$L__BB0_17;
	ld.global.u32 	%r1150, [%rd7+100];
	xor.b32  	%r2702, %r2702, %r1150;
	ld.global.u32 	%r1151, [%rd7+104];
	xor.b32  	%r2703, %r2703, %r1151;
	ld.global.u32 	%r1152, [%rd7+108];
	xor.b32  	%r2704, %r2704, %r1152;
	ld.global.u32 	%r1153, [%rd7+112];
	xor.b32  	%r2705, %r2705, %r1153;
	ld.global.u32 	%r1154, [%rd7+116];
	xor.b32  	%r2706, %r2706, %r1154;
$L__BB0_17:
	and.b32  	%r1156, %r1111, 64;
	setp.eq.s32 	%p10, %r1156, 0;
	@%p10 bra 	$L__BB0_19;
	ld.global.u32 	%r1157, [%rd7+120];
	xor.b32  	%r2702, %r2702, %r1157;
	ld.global.u32 	%r1158, [%rd7+124];
	xor.b32  	%r2703, %r2703, %r1158;
	ld.global.u32 	%r1159, [%rd7+128];
	xor.b32  	%r2704, %r2704, %r1159;
	ld.global.u32 	%r1160, [%rd7+132];
	xor.b32  	%r2705, %r2705, %r1160;
	ld.global.u32 	%r1161, [%rd7+136];
	xor.b32  	%r2706, %r2706, %r1161;
$L__BB0_19:
	and.b32  	%r1163, %r1111, 128;
	setp.eq.s32 	%p11, %r1163, 0;
	@%p11 bra 	$L__BB0_21;
	ld.global.u32 	%r1164, [%rd7+140];
	xor.b32  	%r2702, %r2702, %r1164;
	ld.global.u32 	%r1165, [%rd7+144];
	xor.b32  	%r2703, %r2703, %r1165;
	ld.global.u32 	%r1166, [%rd7+148];
	xor.b32  	%r2704, %r2704, %r1166;
	ld.global.u32 	%r1167, [%rd7+152];
	xor.b32  	%r2705, %r2705, %r1167;
	ld.global.u32 	%r1168, [%rd7+156];
	xor.b32  	%r2706, %r2706, %r1168;
$L__BB0_21:
	and.b32  	%r1170, %r1111, 256;
	setp.eq.s32 	%p12, %r1170, 0;
	@%p12 bra 	$L__BB0_23;
	ld.global.u32 	%r1171, [%rd7+160];
	xor.b32  	%r2702, %r2702, %r1171;
	ld.global.u32 	%r1172, [%rd7+164];
	xor.b32  	%r2703, %r2703, %r1172;
	ld.global.u32 	%r1173, [%rd7+168];
	xor.b32  	%r2704, %r2704, %r1173;
	ld.global.u32 	%r1174, [%rd7+172];
	xor.b32  	%r2705, %r2705, %r1174;
	ld.global.u32 	%r1175, [%rd7+176];
	xor.b32  	%r2706, %r2706, %r1175;
$L__BB0_23:
	and.b32  	%r1177, %r1111, 512;
	setp.eq.s32 	%p13, %r1177, 0;
	@%p13 bra 	$L__BB0_25;
	ld.global.u32 	%r1178, [%rd7+180];
	xor.b32  	%r2702, %r2702, %r1178;
	ld.global.u32 	%r1179, [%rd7+184];
	xor.b32  	%r2703, %r2703, %r1179;
	ld.global.u32 	%r1180, [%rd7+188];
	xor.b32  	%r2704, %r2704, %r1180;
	ld.global.u32 	%r1181, [%rd7+192];
	xor.b32  	%r2705, %r2705, %r1181;
	ld.global.u32 	%r1182, [%rd7+196];
	xor.b32  	%r2706, %r2706, %r1182;
$L__BB0_25:
	and.b32  	%r1184, %r1111, 1024;
	setp.eq.s32 	%p14, %r1184, 0;
	@%p14 bra 	$L__BB0_27;
	ld.global.u32 	%r1185, [%rd7+200];
	xor.b32  	%r2702, %r2702, %r1185;
	ld.global.u32 	%r1186, [%rd7+204];
	xor.b32  	%r2703, %r2703, %r1186;
	ld.global.u32 	%r1187, [%rd7+208];
	xor.b32  	%r2704, %r2704, %r1187;
	ld.global.u32 	%r1188, [%rd7+212];
	xor.b32  	%r2705, %r2705, %r1188;
	ld.global.u32 	%r1189, [%rd7+216];
	xor.b32  	%r2706, %r2706, %r1189;
$L__BB0_27:
	and.b32  	%r1191, %r1111, 2048;
	setp.eq.s32 	%p15, %r1191, 0;
	@%p15 bra 	$L__BB0_29;
	ld.global.u32 	%r1192, [%rd7+220];
	xor.b32  	%r2702, %r2702, %r1192;
	ld.global.u32 	%r1193, [%rd7+224];
	xor.b32  	%r2703, %r2703, %r1193;
	ld.global.u32 	%r1194, [%rd7+228];
	xor.b32  	%r2704, %r2704, %r1194;
	ld.global.u32 	%r1195, [%rd7+232];
	xor.b32  	%r2705, %r2705, %r1195;
	ld.global.u32 	%r1196, [%rd7+236];
	xor.b32  	%r2706, %r2706, %r1196;
$L__BB0_29:
	and.b32  	%r1198, %r1111, 4096;
	setp.eq.s32 	%p16, %r1198, 0;
	@%p16 bra 	$L__BB0_31;
	ld.global.u32 	%r1199, [%rd7+240];
	xor.b32  	%r2702, %r2702, %r1199;
	ld.global.u32 	%r1200, [%rd7+244];
	xor.b32  	%r2703, %r2703, %r1200;
	ld.global.u32 	%r1201, [%rd7+248];
	xor.b32  	%r2704, %r2704, %r1201;
	ld.global.u32 	%r1202, [%rd7+252];
	xor.b32  	%r2705, %r2705, %r1202;
	ld.global.u32 	%r1203, [%rd7+256];
	xor.b32  	%r2706, %r2706, %r1203;
$L__BB0_31:
	and.b32  	%r1205, %r1111, 8192;
	setp.eq.s32 	%p17, %r1205, 0;
	@%p17 bra 	$L__BB0_33;
	ld.global.u32 	%r1206, [%rd7+260];
	xor.b32  	%r2702, %r2702, %r1206;
	ld.global.u32 	%r1207, [%rd7+264];
	xor.b32  	%r2703, %r2703, %r1207;
	ld.global.u32 	%r1208, [%rd7+268];
	xor.b32  	%r2704, %r2704, %r1208;
	ld.global.u32 	%r1209, [%rd7+272];
	xor.b32  	%r2705, %r2705, %r1209;
	ld.global.u32 	%r1210, [%rd7+276];
	xor.b32  	%r2706, %r2706, %r1210;
$L__BB0_33:
	and.b32  	%r1212, %r1111, 16384;
	setp.eq.s32 	%p18, %r1212, 0;
	@%p18 bra 	$L__BB0_35;
	ld.global.u32 	%r1213, [%rd7+280];
	xor.b32  	%r2702, %r2702, %r1213;
	ld.global.u32 	%r1214, [%rd7+284];
	xor.b32  	%r2703, %r2703, %r1214;
	ld.global.u32 	%r1215, [%rd7+288];
	xor.b32  	%r2704, %r2704, %r1215;
	ld.global.u32 	%r1216, [%rd7+292];
	xor.b32  	%r2705, %r2705, %r1216;
	ld.global.u32 	%r1217, [%rd7+296];
	xor.b32  	%r2706, %r2706, %r1217;
$L__BB0_35:
	and.b32  	%r1219, %r1111, 32768;
	setp.eq.s32 	%p19, %r1219, 0;
	@%p19 bra 	$L__BB0_37;
	ld.global.u32 	%r1220, [%rd7+300];
	xor.b32  	%r2702, %r2702, %r1220;
	ld.global.u32 	%r1221, [%rd7+304];
	xor.b32  	%r2703, %r2703, %r1221;
	ld.global.u32 	%r1222, [%rd7+308];
	xor.b32  	%r2704, %r2704, %r1222;
	ld.global.u32 	%r1223, [%rd7+312];
	xor.b32  	%r2705, %r2705, %r1223;
	ld.global.u32 	%r1224, [%rd7+316];
	xor.b32  	%r2706, %r2706, %r1224;
$L__BB0_37:
	add.s32 	%r2414, %r2414, 16;
	setp.ne.s32 	%p20, %r2414, 32;
	@%p20 bra 	$L__BB0_5;
	mad.lo.s32 	%r1225, %r2408, -31, %r27;
	add.s32 	%r2408, %r1225, 1;
	setp.ne.s32 	%p21, %r2408, 5;
	@%p21 bra 	$L__BB0_4;
	st.local.u32 	[%rd1+4], %r2702;
	st.local.v2.u32 	[%rd1+8], {%r2703, %r2704};
	st.local.v2.u32 	[%rd1+16], {%r2705, %r2706};
	setp.eq.s64 	%p22, %rd5, 1;
	@%p22 bra 	$L__BB0_114;
	mov.b32 	%r2702, 0;
	mov.u32 	%r2703, %r2702;
	mov.u32 	%r2704, %r2702;
	mov.u32 	%r2705, %r2702;
	mov.u32 	%r2706, %r2702;
	mov.u32 	%r2500, %r2702;
$L__BB0_41:
	mul.wide.u32 	%rd28, %r2500, 4;
	add.s64 	%rd29, %rd1, %rd28;
	ld.local.u32 	%r202, [%rd29+4];
	shl.b32 	%r203, %r2500, 5;
	mov.b32 	%r2506, 0;
$L__BB0_42:
	.pragma "nounroll";
	shr.u32 	%r1228, %r202, %r2506;
	and.b32  	%r1229, %r1228, 1;
	setp.eq.b32 	%p23, %r1229, 1;
	not.pred 	%p24, %p23;
	add.s32 	%r1230, %r203, %r2506;
	mul.lo.s32 	%r1231, %r1230, 5;
	mul.wide.u32 	%rd30, %r1231, 4;
	add.s64 	%rd8, %rd6, %rd30;
	@%p24 bra 	$L__BB0_44;
	ld.global.u32 	%r1232, [%rd8];
	xor.b32  	%r2702, %r2702, %r1232;
	ld.global.u32 	%r1233, [%rd8+4];
	xor.b32  	%r2703, %r2703, %r1233;
	ld.global.u32 	%r1234, [%rd8+8];
	xor.b32  	%r2704, %r2704, %r1234;
	ld.global.u32 	%r1235, [%rd8+12];
	xor.b32  	%r2705, %r2705, %r1235;
	ld.global.u32 	%r1236, [%rd8+16];
	xor.b32  	%r2706, %r2706, %r1236;
$L__BB0_44:
	and.b32  	%r1238, %r1228, 2;
	setp.eq.s32 	%p25, %r1238, 0;
	@%p25 bra 	$L__BB0_46;
	ld.global.u32 	%r1239, [%rd8+20];
	xor.b32  	%r2702, %r2702, %r1239;
	ld.global.u32 	%r1240, [%rd8+24];
	xor.b32  	%r2703, %r2703, %r1240;
	ld.global.u32 	%r1241, [%rd8+28];
	xor.b32  	%r2704, %r2704, %r1241;
	ld.global.u32 	%r1242, [%rd8+32];
	xor.b32  	%r2705, %r2705, %r1242;
	ld.global.u32 	%r1243, [%rd8+36];
	xor.b32  	%r2706, %r2706, %r1243;
$L__BB0_46:
	and.b32  	%r1245, %r1228, 4;
	setp.eq.s32 	%p26, %r1245, 0;
	@%p26 bra 	$L__BB0_48;
	ld.global.u32 	%r1246, [%rd8+40];
	xor.b32  	%r2702, %r2702, %r1246;
	ld.global.u32 	%r1247, [%rd8+44];
	xor.b32  	%r2703, %r2703, %r1247;
	ld.global.u32 	%r1248, [%rd8+48];
	xor.b32  	%r2704, %r2704, %r1248;
	ld.global.u32 	%r1249, [%rd8+52];
	xor.b32  	%r2705, %r2705, %r1249;
	ld.global.u32 	%r1250, [%rd8+56];
	xor.b32  	%r2706, %r2706, %r1250;
$L__BB0_48:
	and.b32  	%r1252, %r1228, 8;
	setp.eq.s32 	%p27, %r1252, 0;
	@%p27 bra 	$L__BB0_50;
	ld.global.u32 	%r1253, [%rd8+60];
	xor.b32  	%r2702, %r2702, %r1253;
	ld.global.u32 	%r1254, [%rd8+64];
	xor.b32  	%r2703, %r2703, %r1254;
	ld.global.u32 	%r1255, [%rd8+68];
	xor.b32  	%r2704, %r2704, %r1255;
	ld.global.u32 	%r1256, [%rd8+72];
	xor.b32  	%r2705, %r2705, %r1256;
	ld.global.u32 	%r1257, [%rd8+76];
	xor.b32  	%r2706, %r2706, %r1257;
$L__BB0_50:
	and.b32  	%r1259, %r1228, 16;
	setp.eq.s32 	%p28, %r1259, 0;
	@%p28 bra 	$L__BB0_52;
	ld.global.u32 	%r1260, [%rd8+80];
	xor.b32  	%r2702, %r2702, %r1260;
	ld.global.u32 	%r1261, [%rd8+84];
	xor.b32  	%r2703, %r2703, %r1261;
	ld.global.u32 	%r1262, [%rd8+88];
	xor.b32  	%r2704, %r2704, %r1262;
	ld.global.u32 	%r1263, [%rd8+92];
	xor.b32  	%r2705, %r2705, %r1263;
	ld.global.u32 	%r1264, [%rd8+96];
	xor.b32  	%r2706, %r2706, %r1264;
$L__BB0_52:
	and.b32  	%r1266, %r1228, 32;
	setp.eq.s32 	%p29, %r1266, 0;
	@%p29 bra 	$L__BB0_54;
	ld.global.u32 	%r1267, [%rd8+100];
	xor.b32  	%r2702, %r2702, %r1267;
	ld.global.u32 	%r1268, [%rd8+104];
	xor.b32  	%r2703, %r2703, %r1268;
	ld.global.u32 	%r1269, [%rd8+108];
	xor.b32  	%r2704, %r2704, %r1269;
	ld.global.u32 	%r1270, [%rd8+112];
	xor.b32  	%r2705, %r2705, %r1270;
	ld.global.u32 	%r1271, [%rd8+116];
	xor.b32  	%r2706, %r2706, %r1271;
$L__BB0_54:
	and.b32  	%r1273, %r1228, 64;
	setp.eq.s32 	%p30, %r1273, 0;
	@%p30 bra 	$L__BB0_56;
	ld.global.u32 	%r1274, [%rd8+120];
	xor.b32  	%r2702, %r2702, %r1274;
	ld.global.u32 	%r1275, [%rd8+124];
	xor.b32  	%r2703, %r2703, %r1275;
	ld.global.u32 	%r1276, [%rd8+128];
	xor.b32  	%r2704, %r2704, %r1276;
	ld.global.u32 	%r1277, [%rd8+132];
	xor.b32  	%r2705, %r2705, %r1277;
	ld.global.u32 	%r1278, [%rd8+136];
	xor.b32  	%r2706, %r2706, %r1278;
$L__BB0_56:
	and.b32  	%r1280, %r1228, 128;
	setp.eq.s32 	%p31, %r1280, 0;
	@%p31 bra 	$L__BB0_58;
	ld.global.u32 	%r1281, [%rd8+140];
	xor.b32  	%r2702, %r2702, %r1281;
	ld.global.u32 	%r1282, [%rd8+144];
	xor.b32  	%r2703, %r2703, %r1282;
	ld.global.u32 	%r1283, [%rd8+148];
	xor.b32  	%r2704, %r2704, %r1283;
	ld.global.u32 	%r1284, [%rd8+152];
	xor.b32  	%r2705, %r2705, %r1284;
	ld.global.u32 	%r1285, [%rd8+156];
	xor.b32  	%r2706, %r2706, %r1285;
$L__BB0_58:
	and.b32  	%r1287, %r1228, 256;
	setp.eq.s32 	%p32, %r1287, 0;
	@%p32 bra 	$L__BB0_60;
	ld.global.u32 	%r1288, [%rd8+160];
	xor.b32  	%r2702, %r2702, %r1288;
	ld.global.u32 	%r1289, [%rd8+164];
	xor.b32  	%r2703, %r2703, %r1289;
	ld.global.u32 	%r1290, [%rd8+168];
	xor.b32  	%r2704, %r2704, %r1290;
	ld.global.u32 	%r1291, [%rd8+172];
	xor.b32  	%r2705, %r2705, %r1291;
	ld.global.u32 	%r1292, [%rd8+176];
	xor.b32  	%r2706, %r2706, %r1292;
$L__BB0_60:
	and.b32  	%r1294, %r1228, 512;
	setp.eq.s32 	%p33, %r1294, 0;
	@%p33 bra 	$L__BB0_62;
	ld.global.u32 	%r1295, [%rd8+180];
	xor.b32  	%r2702, %r2702, %r1295;
	ld.global.u32 	%r1296, [%rd8+184];
	xor.b32  	%r2703, %r2703, %r1296;
	ld.global.u32 	%r1297, [%rd8+188];
	xor.b32  	%r2704, %r2704, %r1297;
	ld.global.u32 	%r1298, [%rd8+192];
	xor.b32  	%r2705, %r2705, %r1298;
	ld.global.u32 	%r1299, [%rd8+196];
	xor.b32  	%r2706, %r2706, %r1299;
$L__BB0_62:
	and.b32  	%r1301, %r1228, 1024;
	setp.eq.s32 	%p34, %r1301, 0;
	@%p34 bra 	$L__BB0_64;
	ld.global.u32 	%r1302, [%rd8+200];
	xor.b32  	%r2702, %r2702, %r1302;
	ld.global.u32 	%r1303, [%rd8+204];
	xor.b32  	%r2703, %r2703, %r1303;
	ld.global.u32 	%r1304, [%rd8+208];
	xor.b32  	%r2704, %r2704, %r1304;
	ld.global.u32 	%r1305, [%rd8+212];
	xor.b32  	%r2705, %r2705, %r1305;
	ld.global.u32 	%r1306, [%rd8+216];
	xor.b32  	%r2706, %r2706, %r1306;
$L__BB0_64:
	and.b32  	%r1308, %r1228, 2048;
	setp.eq.s32 	%p35, %r1308, 0;
	@%p35 bra 	$L__BB0_66;
	ld.global.u32 	%r1309, [%rd8+220];
	xor.b32  	%r2702, %r2702, %r1309;
	ld.global.u32 	%r1310, [%rd8+224];
	xor.b32  	%r2703, %r2703, %r1310;
	ld.global.u32 	%r1311, [%rd8+228];
	xor.b32  	%r2704, %r2704, %r1311;
	ld.global.u32 	%r1312, [%rd8+232];
	xor.b32  	%r2705, %r2705, %r1312;
	ld.global.u32 	%r1313, [%rd8+236];
	xor.b32  	%r2706, %r2706, %r1313;
$L__BB0_66:
	and.b32  	%r1315, %r1228, 4096;
	setp.eq.s32 	%p36, %r1315, 0;
	@%p36 bra 	$L__BB0_68;
	ld.global.u32 	%r1316, [%rd8+240];
	xor.b32  	%r2702, %r2702, %r1316;
	ld.global.u32 	%r1317, [%rd8+244];
	xor.b32  	%r2703, %r2703, %r1317;
	ld.global.u32 	%r1318, [%rd8+248];
	xor.b32  	%r2704, %r2704, %r1318;
	ld.global.u32 	%r1319, [%rd8+252];
	xor.b32  	%r2705, %r2705, %r1319;
	ld.global.u32 	%r1320, [%rd8+256];
	xor.b32  	%r2706, %r2706, %r1320;
$L__BB0_68:
	and.b32  	%r1322, %r1228, 8192;
	setp.eq.s32 	%p37, %r1322, 0;
	@%p37 bra 	$L__BB0_70;
	ld.global.u32 	%r1323, [%rd8+260];
	xor.b32  	%r2702, %r2702, %r1323;
	ld.global.u32 	%r1324, [%rd8+264];
	xor.b32  	%r2703, %r2703, %r1324;
	ld.global.u32 	%r1325, [%rd8+268];
	xor.b32  	%r2704, %r2704, %r1325;
	ld.global.u32 	%r1326, [%rd8+272];
	xor.b32  	%r2705, %r2705, %r1326;
	ld.global.u32 	%r1327, [%rd8+276];
	xor.b32  	%r2706, %r2706, %r1327;
$L__BB0_70:
	and.b32  	%r1329, %r1228, 16384;
	setp.eq.s32 	%p38, %r1329, 0;
	@%p38 bra 	$L__BB0_72;
	ld.global.u32 	%r1330, [%rd8+280];
	xor.b32  	%r2702, %r2702, %r1330;
	ld.global.u32 	%r1331, [%rd8+284];
	xor.b32  	%r2703, %r2703, %r1331;
	ld.global.u32 	%r1332, [%rd8+288];
	xor.b32  	%r2704, %r2704, %r1332;
	ld.global.u32 	%r1333, [%rd8+292];
	xor.b32  	%r2705, %r2705, %r1333;
	ld.global.u32 	%r1334, [%rd8+296];
	xor.b32  	%r2706, %r2706, %r1334;
$L__BB0_72:
	and.b32  	%r1336, %r1228, 32768;
	setp.eq.s32 	%p39, %r1336, 0;
	@%p39 bra 	$L__BB0_74;
	ld.global.u32 	%r1337, [%rd8+300];
	xor.b32  	%r2702, %r2702, %r1337;
	ld.global.u32 	%r1338, [%rd8+304];
	xor.b32  	%r2703, %r2703, %r1338;
	ld.global.u32 	%r1339, [%rd8+308];
	xor.b32  	%r2704, %r2704, %r1339;
	ld.global.u32 	%r1340, [%rd8+312];
	xor.b32  	%r2705, %r2705, %r1340;
	ld.global.u32 	%r1341, [%rd8+316];
	xor.b32  	%r2706, %r2706, %r1341;
$L__BB0_74:
	add.s32 	%r2506, %r2506, 16;
	setp.ne.s32 	%p40, %r2506, 32;
	@%p40 bra 	$L__BB0_42;
	mad.lo.s32 	%r1342, %r2500, -31, %r203;
	add.s32 	%r2500, %r1342, 1;
	setp.ne.s32 	%p41, %r2500, 5;
	@%p41 bra 	$L__BB0_41;
	st.local.u32 	[%rd1+4], %r2702;
	st.local.v2.u32 	[%rd1+8], {%r2703, %r2704};
	st.local.v2.u32 	[%rd1+16], {%r2705, %r2706};
	setp.ne.s64 	%p42, %rd5, 3;
	@%p42 bra 	$L__BB0_114;
	mov.b32 	%r2702, 0;
	mov.u32 	%r2703, %r2702;
	mov.u32 	%r2704, %r2702;
	mov.u32 	%r2705, %r2702;
	mov.u32 	%r2706, %r2702;
	mov.u32 	%r2592, %r2702;
$L__BB0_78:
	mul.wide.u32 	%rd31, %r2592, 4;
	add.s64 	%rd32, %rd1, %rd31;
	ld.local.u32 	%r378, [%rd32+4];
	shl.b32 	%r379, %r2592, 5;
	mov.b32 	%r2598, 0;
$L__BB0_79:
	.pragma "nounroll";
	shr.u32 	%r1345, %r378, %r2598;
	and.b32  	%r1346, %r1345, 1;
	setp.eq.b32 	%p43, %r1346, 1;
	not.pred 	%p44, %p43;
	add.s32 	%r1347, %r379, %r2598;
	mul.lo.s32 	%r1348, %r1347, 5;
	mul.wide.u32 	%rd33, %r1348, 4;
	add.s64 	%rd9, %rd6, %rd33;
	@%p44 bra 	$L__BB0_81;
	ld.global.u32 	%r1349, [%rd9];
	xor.b32  	%r2702, %r2702, %r1349;
	ld.global.u32 	%r1350, [%rd9+4];
	xor.b32  	%r2703, %r2703, %r1350;
	ld.global.u32 	%r1351, [%rd9+8];
	xor.b32  	%r2704, %r2704, %r1351;
	ld.global.u32 	%r1352, [%rd9+12];
	xor.b32  	%r2705, %r2705, %r1352;
	ld.global.u32 	%r1353, [%rd9+16];
	xor.b32  	%r2706, %r2706, %r1353;
$L__BB0_81:
	and.b32  	%r1355, %r1345, 2;
	setp.eq.s32 	%p45, %r1355, 0;
	@%p45 bra 	$L__BB0_83;
	ld.global.u32 	%r1356, [%rd9+20];
	xor.b32  	%r2702, %r2702, %r1356;
	ld.global.u32 	%r1357, [%rd9+24];
	xor.b32  	%r2703, %r2703, %r1357;
	ld.global.u32 	%r1358, [%rd9+28];
	xor.b32  	%r2704, %r2704, %r1358;
	ld.global.u32 	%r1359, [%rd9+32];
	xor.b32  	%r2705, %r2705, %r1359;
	ld.global.u32 	%r1360, [%rd9+36];
	xor.b32  	%r2706, %r2706, %r1360;
$L__BB0_83:
	and.b32  	%r1362, %r1345, 4;
	setp.eq.s32 	%p46, %r1362, 0;
	@%p46 bra 	$L__BB0_85;
	ld.global.u32 	%r1363, [%rd9+40];
	xor.b32  	%r2702, %r2702, %r1363;
	ld.global.u32 	%r1364, [%rd9+44];
	xor.b32  	%r2703, %r2703, %r1364;
	ld.global.u32 	%r1365, [%rd9+48];
	xor.b32  	%r2704, %r2704, %r1365;
	ld.global.u32 	%r1366, [%rd9+52];
	xor.b32  	%r2705, %r2705, %r1366;
	ld.global.u32 	%r1367, [%rd9+56];
	xor.b32  	%r2706, %r2706, %r1367;
$L__BB0_85:
	and.b32  	%r1369, %r1345, 8;
	setp.eq.s32 	%p47, %r1369, 0;
	@%p47 bra 	$L__BB0_87;
	ld.global.u32 	%r1370, [%rd9+60];
	xor.b32  	%r2702, %r2702, %r1370;
	ld.global.u32 	%r1371, [%rd9+64];
	xor.b32  	%r2703, %r2703, %r1371;
	ld.global.u32 	%r1372, [%rd9+68];
	xor.b32  	%r2704, %r2704, %r1372;
	ld.global.u32 	%r1373, [%rd9+72];
	xor.b32  	%r2705, %r2705, %r1373;
	ld.global.u32 	%r1374, [%rd9+76];
	xor.b32  	%r2706, %r2706, %r1374;
$L__BB0_87:
	and.b32  	%r1376, %r1345, 16;
	setp.eq.s32 	%p48, %r1376, 0;
	@%p48 bra 	$L__BB0_89;
	ld.global.u32 	%r1377, [%rd9+80];
	xor.b32  	%r2702, %r2702, %r1377;
	ld.global.u32 	%r1378, [%rd9+84];
	xor.b32  	%r2703, %r2703, %r1378;
	ld.global.u32 	%r1379, [%rd9+88];
	xor.b32  	%r2704, %r2704, %r1379;
	ld.global.u32 	%r1380, [%rd9+92];
	xor.b32  	%r2705, %r2705, %r1380;
	ld.global.u32 	%r1381, [%rd9+96];
	xor.b32  	%r2706, %r2706, %r1381;
$L__BB0_89:
	and.b32  	%r1383, %r1345, 32;
	setp.eq.s32 	%p49, %r1383, 0;
	@%p49 bra 	$L__BB0_91;
	ld.global.u32 	%r1384, [%rd9+100];
	xor.b32  	%r2702, %r2702, %r1384;
	ld.global.u32 	%r1385, [%rd9+104];
	xor.b32  	%r2703, %r2703, %r1385;
	ld.global.u32 	%r1386, [%rd9+108];
	xor.b32  	%r2704, %r2704, %r1386;
	ld.global.u32 	%r1387, [%rd9+112];
	xor.b32  	%r2705, %r2705, %r1387;
	ld.global.u32 	%r1388, [%rd9+116];
	xor.b32  	%r2706, %r2706, %r1388;
$L__BB0_91:
	and.b32  	%r1390, %r1345, 64;
	setp.eq.s32 	%p50, %r1390, 0;
	@%p50 bra 	$L__BB0_93;
	ld.global.u32 	%r1391, [%rd9+120];
	xor.b32  	%r2702, %r2702, %r1391;
	ld.global.u32 	%r1392, [%rd9+124];
	xor.b32  	%r2703, %r2703, %r1392;
	ld.global.u32 	%r1393, [%rd9+128];
	xor.b32  	%r2704, %r2704, %r1393;
	ld.global.u32 	%r1394, [%rd9+132];
	xor.b32  	%r2705, %r2705, %r1394;
	ld.global.u32 	%r1395, [%rd9+136];
	xor.b32  	%r2706, %r2706, %r1395;
$L__BB0_93:
	and.b32  	%r1397, %r1345, 128;
	setp.eq.s32 	%p51, %r1397, 0;
	@%p51 bra 	$L__BB0_95;
	ld.global.u32 	%r1398, [%rd9+140];
	xor.b32  	%r2702, %r2702, %r1398;
	ld.global.u32 	%r1399, [%rd9+144];
	xor.b32  	%r2703, %r2703, %r1399;
	ld.global.u32 	%r1400, [%rd9+148];
	xor.b32  	%r2704, %r2704, %r1400;
	ld.global.u32 	%r1401, [%rd9+152];
	xor.b32  	%r2705, %r2705, %r1401;
	ld.global.u32 	%r1402, [%rd9+156];
	xor.b32  	%r2706, %r2706, %r1402;
$L__BB0_95:
	and.b32  	%r1404, %r1345, 256;
	setp.eq.s32 	%p52, %r1404, 0;
	@%p52 bra 	$L__BB0_97;
	ld.global.u32 	%r1405, [%rd9+160];
	xor.b32  	%r2702, %r2702, %r1405;
	ld.global.u32 	%r1406, [%rd9+164];
	xor.b32  	%r2703, %r2703, %r1406;
	ld.global.u32 	%r1407, [%rd9+168];
	xor.b32  	%r2704, %r2704, %r1407;
	ld.global.u32 	%r1408, [%rd9+172];
	xor.b32  	%r2705, %r2705, %r1408;
	ld.global.u32 	%r1409, [%rd9+176];
	xor.b32  	%r2706, %r2706, %r1409;
$L__BB0_97:
	and.b32  	%r1411, %r1345, 512;
	setp.eq.s32 	%p53, %r1411, 0;
	@%p53 bra 	$L__BB0_99;
	ld.global.u32 	%r1412, [%rd9+180];
	xor.b32  	%r2702, %r2702, %r1412;
	ld.global.u32 	%r1413, [%rd9+184];
	xor.b32  	%r2703, %r2703, %r1413;
	ld.global.u32 	%r1414, [%rd9+188];
	xor.b32  	%r2704, %r2704, %r1414;
	ld.global.u32 	%r1415, [%rd9+192];
	xor.b32  	%r2705, %r2705, %r1415;
	ld.global.u32 	%r1416, [%rd9+196];
	xor.b32  	%r2706, %r2706, %r1416;
$L__BB0_99:
	and.b32  	%r1418, %r1345, 1024;
	setp.eq.s32 	%p54, %r1418, 0;
	@%p54 bra 	$L__BB0_101;
	ld.global.u32 	%r1419, [%rd9+200];
	xor.b32  	%r2702, %r2702, %r1419;
	ld.global.u32 	%r1420, [%rd9+204];
	xor.b32  	%r2703, %r2703, %r1420;
	ld.global.u32 	%r1421, [%rd9+208];
	xor.b32  	%r2704, %r2704, %r1421;
	ld.global.u32 	%r1422, [%rd9+212];
	xor.b32  	%r2705, %r2705, %r1422;
	ld.global.u32 	%r1423, [%rd9+216];
	xor.b32  	%r2706, %r2706, %r1423;
$L__BB0_101:
	and.b32  	%r1425, %r1345, 2048;
	setp.eq.s32 	%p55, %r1425, 0;
	@%p55 bra 	$L__BB0_103;
	ld.global.u32 	%r1426, [%rd9+220];
	xor.b32  	%r2702, %r2702, %r1426;
	ld.global.u32 	%r1427, [%rd9+224];
	xor.b32  	%r2703, %r2703, %r1427;
	ld.global.u32 	%r1428, [%rd9+228];
	xor.b32  	%r2704, %r2704, %r1428;
	ld.global.u32 	%r1429, [%rd9+232];
	xor.b32  	%r2705, %r2705, %r1429;
	ld.global.u32 	%r1430, [%rd9+236];
	xor.b32  	%r2706, %r2706, %r1430;
$L__BB0_103:
	and.b32  	%r1432, %r1345, 4096;
	setp.eq.s32 	%p56, %r1432, 0;
	@%p56 bra 	$L__BB0_105;
	ld.global.u32 	%r1433, [%rd9+240];
	xor.b32  	%r2702, %r2702, %r1433;
	ld.global.u32 	%r1434, [%rd9+244];
	xor.b32  	%r2703, %r2703, %r1434;
	ld.global.u32 	%r1435, [%rd9+248];
	xor.b32  	%r2704, %r2704, %r1435;
	ld.global.u32 	%r1436, [%rd9+252];
	xor.b32  	%r2705, %r2705, %r1436;
	ld.global.u32 	%r1437, [%rd9+256];
	xor.b32  	%r2706, %r2706, %r1437;
$L__BB0_105:
	and.b32  	%r1439, %r1345, 8192;
	setp.eq.s32 	%p57, %r1439, 0;
	@%p57 bra 	$L__BB0_107;
	ld.global.u32 	%r1440, [%rd9+260];
	xor.b32  	%r2702, %r2702, %r1440;
	ld.global.u32 	%r1441, [%rd9+264];
	xor.b32  	%r2703, %r2703, %r1441;
	ld.global.u32 	%r1442, [%rd9+268];
	xor.b32  	%r2704, %r2704, %r1442;
	ld.global.u32 	%r1443, [%rd9+272];
	xor.b32  	%r2705, %r2705, %r1443;
	ld.global.u32 	%r1444, [%rd9+276];
	xor.b32  	%r2706, %r2706, %r1444;
$L__BB0_107:
	and.b32  	%r1446, %r1345, 16384;
	setp.eq.s32 	%p58, %r1446, 0;
	@%p58 bra 	$L__BB0_109;
	ld.global.u32 	%r1447, [%rd9+280];
	xor.b32  	%r2702, %r2702, %r1447;
	ld.global.u32 	%r1448, [%rd9+284];
	xor.b32  	%r2703, %r2703, %r1448;
	ld.global.u32 	%r1449, [%rd9+288];
	xor.b32  	%r2704, %r2704, %r1449;
	ld.global.u32 	%r1450, [%rd9+292];
	xor.b32  	%r2705, %r2705, %r1450;
	ld.global.u32 	%r1451, [%rd9+296];
	xor.b32  	%r2706, %r2706, %r1451;
$L__BB0_109:
	and.b32  	%r1453, %r1345, 32768;
	setp.eq.s32 	%p59, %r1453, 0;
	@%p59 bra 	$L__BB0_111;
	ld.global.u32 	%r1454, [%rd9+300];
	xor.b32  	%r2702, %r2702, %r1454;
	ld.global.u32 	%r1455, [%rd9+304];
	xor.b32  	%r2703, %r2703, %r1455;
	ld.global.u32 	%r1456, [%rd9+308];
	xor.b32  	%r2704, %r2704, %r1456;
	ld.global.u32 	%r1457, [%rd9+312];
	xor.b32  	%r2705, %r2705, %r1457;
	ld.global.u32 	%r1458, [%rd9+316];
	xor.b32  	%r2706, %r2706, %r1458;
$L__BB0_111:
	add.s32 	%r2598, %r2598, 16;
	setp.ne.s32 	%p60, %r2598, 32;
	@%p60 bra 	$L__BB0_79;
	mad.lo.s32 	%r1459, %r2592, -31, %r379;
	add.s32 	%r2592, %r1459, 1;
	setp.ne.s32 	%p61, %r2592, 5;
	@%p61 bra 	$L__BB0_78;
	st.local.u32 	[%rd1+4], %r2702;
	st.local.v2.u32 	[%rd1+8], {%r2703, %r2704};
	st.local.v2.u32 	[%rd1+16], {%r2705, %r2706};
$L__BB0_114:
	shr.u64 	%rd81, %rd4, 2;
	add.s32 	%r2397, %r2397, 1;
	setp.lt.u64 	%p62, %rd4, 4;
	@%p62 bra 	$L__BB0_115;
	bra.uni 	$L__BB0_2;
$L__BB0_115:
	cvt.u32.u64 	%r1460, %rd82;
	setp.eq.s32 	%p63, %r1460, 0;
	@%p63 bra 	$L__BB0_230;
	mov.b32 	%r2689, 0;
	mov.u64 	%rd35, precalc_xorwow_offset_matrix;
$L__BB0_117:
	mov.u64 	%rd11, %rd82;
	and.b64  	%rd12, %rd11, 3;
	setp.eq.s64 	%p64, %rd12, 0;
	@%p64 bra 	$L__BB0_229;
	mul.wide.u32 	%rd34, %r2689, 3200;
	add.s64 	%rd13, %rd35, %rd34;
	mov.b32 	%r2702, 0;
	mov.u32 	%r2703, %r2702;
	mov.u32 	%r2704, %r2702;
	mov.u32 	%r2705, %r2702;
	mov.u32 	%r2706, %r2702;
	mov.u32 	%r2695, %r2702;
$L__BB0_119:
	mul.wide.u32 	%rd36, %r2695, 4;
	add.s64 	%rd37, %rd1, %rd36;
	ld.local.u32 	%r566, [%rd37+4];
	shl.b32 	%r567, %r2695, 5;
	mov.b32 	%r2701, 0;
$L__BB0_120:
	.pragma "nounroll";
	shr.u32 	%r1464, %r566, %r2701;
	and.b32  	%r1465, %r1464, 1;
	setp.eq.b32 	%p65, %r1465, 1;
	not.pred 	%p66, %p65;
	add.s32 	%r1466, %r567, %r2701;
	mul.lo.s32 	%r1467, %r1466, 5;
	mul.wide.u32 	%rd38, %r1467, 4;
	add.s64 	%rd14, %rd13, %rd38;
	@%p66 bra 	$L__BB0_122;
	ld.global.u32 	%r1468, [%rd14];
	xor.b32  	%r2702, %r2702, %r1468;
	ld.global.u32 	%r1469, [%rd14+4];
	xor.b32  	%r2703, %r2703, %r1469;
	ld.global.u32 	%r1470, [%rd14+8];
	xor.b32  	%r2704, %r2704, %r1470;
	ld.global.u32 	%r1471, [%rd14+12];
	xor.b32  	%r2705, %r2705, %r1471;
	ld.global.u32 	%r1472, [%rd14+16];
	xor.b32  	%r2706, %r2706, %r1472;
$L__BB0_122:
	and.b32  	%r1474, %r1464, 2;
	setp.eq.s32 	%p67, %r1474, 0;
	@%p67 bra 	$L__BB0_124;
	ld.global.u32 	%r1475, [%rd14+20];
	xor.b32  	%r2702, %r2702, %r1475;
	ld.global.u32 	%r1476, [%rd14+24];
	xor.b32  	%r2703, %r2703, %r1476;
	ld.global.u32 	%r1477, [%rd14+28];
	xor.b32  	%r2704, %r2704, %r1477;
	ld.global.u32 	%r1478, [%rd14+32];
	xor.b32  	%r2705, %r2705, %r1478;
	ld.global.u32 	%r1479, [%rd14+36];
	xor.b32  	%r2706, %r2706, %r1479;
$L__BB0_124:
	and.b32  	%r1481, %r1464, 4;
	setp.eq.s32 	%p68, %r1481, 0;
	@%p68 bra 	$L__BB0_126;
	ld.global.u32 	%r1482, [%rd14+40];
	xor.b32  	%r2702, %r2702, %r1482;
	ld.global.u32 	%r1483, [%rd14+44];
	xor.b32  	%r2703, %r2703, %r1483;
	ld.global.u32 	%r1484, [%rd14+48];
	xor.b32  	%r2704, %r2704, %r1484;
	ld.global.u32 	%r1485, [%rd14+52];
	xor.b32  	%r2705, %r2705, %r1485;
	ld.global.u32 	%r1486, [%rd14+56];
	xor.b32  	%r2706, %r2706, %r1486;
$L__BB0_126:
	and.b32  	%r1488, %r1464, 8;
	setp.eq.s32 	%p69, %r1488, 0;
	@%p69 bra 	$L__BB0_128;
	ld.global.u32 	%r1489, [%rd14+60];
	xor.b32  	%r2702, %r2702, %r1489;
	ld.global.u32 	%r1490, [%rd14+64];
	xor.b32  	%r2703, %r2703, %r1490;
	ld.global.u32 	%r1491, [%rd14+68];
	xor.b32  	%r2704, %r2704, %r1491;
	ld.global.u32 	%r1492, [%rd14+72];
	xor.b32  	%r2705, %r2705, %r1492;
	ld.global.u32 	%r1493, [%rd14+76];
	xor.b32  	%r2706, %r2706, %r1493;
$L__BB0_128:
	and.b32  	%r1495, %r1464, 16;
	setp.eq.s32 	%p70, %r1495, 0;
	@%p70 bra 	$L__BB0_130;
	ld.global.u32 	%r1496, [%rd14+80];
	xor.b32  	%r2702, %r2702, %r1496;
	ld.global.u32 	%r1497, [%rd14+84];
	xor.b32  	%r2703, %r2703, %r1497;
	ld.global.u32 	%r1498, [%rd14+88];
	xor.b32  	%r2704, %r2704, %r1498;
	ld.global.u32 	%r1499, [%rd14+92];
	xor.b32  	%r2705, %r2705, %r1499;
	ld.global.u32 	%r1500, [%rd14+96];
	xor.b32  	%r2706, %r2706, %r1500;
$L__BB0_130:
	and.b32  	%r1502, %r1464, 32;
	setp.eq.s32 	%p71, %r1502, 0;
	@%p71 bra 	$L__BB0_132;
	ld.global.u32 	%r1503, [%rd14+100];
	xor.b32  	%r2702, %r2702, %r1503;
	ld.global.u32 	%r1504, [%rd14+104];
	xor.b32  	%r2703, %r2703, %r1504;
	ld.global.u32 	%r1505, [%rd14+108];
	xor.b32  	%r2704, %r2704, %r1505;
	ld.global.u32 	%r1506, [%rd14+112];
	xor.b32  	%r2705, %r2705, %r1506;
	ld.global.u32 	%r1507, [%rd14+116];
	xor.b32  	%r2706, %r2706, %r1507;
$L__BB0_132:
	and.b32  	%r1509, %r1464, 64;
	setp.eq.s32 	%p72, %r1509, 0;
	@%p72 bra 	$L__BB0_134;
	ld.global.u32 	%r1510, [%rd14+120];
	xor.b32  	%r2702, %r2702, %r1510;
	ld.global.u32 	%r1511, [%rd14+124];
	xor.b32  	%r2703, %r2703, %r1511;
	ld.global.u32 	%r1512, [%rd14+128];
	xor.b32  	%r2704, %r2704, %r1512;
	ld.global.u32 	%r1513, [%rd14+132];
	xor.b32  	%r2705, %r2705, %r1513;
	ld.global.u32 	%r1514, [%rd14+136];
	xor.b32  	%r2706, %r2706, %r1514;
$L__BB0_134:
	and.b32  	%r1516, %r1464, 128;
	setp.eq.s32 	%p73, %r1516, 0;
	@%p73 bra 	$L__BB0_136;
	ld.global.u32 	%r1517, [%rd14+140];
	xor.b32  	%r2702, %r2702, %r1517;
	ld.global.u32 	%r1518, [%rd14+144];
	xor.b32  	%r2703, %r2703, %r1518;
	ld.global.u32 	%r1519, [%rd14+148];
	xor.b32  	%r2704, %r2704, %r1519;
	ld.global.u32 	%r1520, [%rd14+152];
	xor.b32  	%r2705, %r2705, %r1520;
	ld.global.u32 	%r1521, [%rd14+156];
	xor.b32  	%r2706, %r2706, %r1521;
$L__BB0_136:
	and.b32  	%r1523, %r1464, 256;
	setp.eq.s32 	%p74, %r1523, 0;
	@%p74 bra 	$L__BB0_138;
	ld.global.u32 	%r1524, [%rd14+160];
	xor.b32  	%r2702, %r2702, %r1524;
	ld.global.u32 	%r1525, [%rd14+164];
	xor.b32  	%r2703, %r2703, %r1525;
	ld.global.u32 	%r1526, [%rd14+168];
	xor.b32  	%r2704, %r2704, %r1526;
	ld.global.u32 	%r1527, [%rd14+172];
	xor.b32  	%r2705, %r2705, %r1527;
	ld.global.u32 	%r1528, [%rd14+176];
	xor.b32  	%r2706, %r2706, %r1528;
$L__BB0_138:
	and.b32  	%r1530, %r1464, 512;
	setp.eq.s32 	%p75, %r1530, 0;
	@%p75 bra 	$L__BB0_140;
	ld.global.u32 	%r1531, [%rd14+180];
	xor.b32  	%r2702, %r2702, %r1531;
	ld.global.u32 	%r1532, [%rd14+184];
	xor.b32  	%r2703, %r2703, %r1532;
	ld.global.u32 	%r1533, [%rd14+188];
	xor.b32  	%r2704, %r2704, %r1533;
	ld.global.u32 	%r1534, [%rd14+192];
	xor.b32  	%r2705, %r2705, %r1534;
	ld.global.u32 	%r1535, [%rd14+196];
	xor.b32  	%r2706, %r2706, %r1535;
$L__BB0_140:
	and.b32  	%r1537, %r1464, 1024;
	setp.eq.s32 	%p76, %r1537, 0;
	@%p76 bra 	$L__BB0_142;
	ld.global.u32 	%r1538, [%rd14+200];
	xor.b32  	%r2702, %r2702, %r1538;
	ld.global.u32 	%r1539, [%rd14+204];
	xor.b32  	%r2703, %r2703, %r1539;
	ld.global.u32 	%r1540, [%rd14+208];
	xor.b32  	%r2704, %r2704, %r1540;
	ld.global.u32 	%r1541, [%rd14+212];
	xor.b32  	%r2705, %r2705, %r1541;
	ld.global.u32 	%r1542, [%rd14+216];
	xor.b32  	%r2706, %r2706, %r1542;
$L__BB0_142:
	and.b32  	%r1544, %r1464, 2048;
	setp.eq.s32 	%p77, %r1544, 0;
	@%p77 bra 	$L__BB0_144;
	ld.global.u32 	%r1545, [%rd14+220];
	xor.b32  	%r2702, %r2702, %r1545;
	ld.global.u32 	%r1546, [%rd14+224];
	xor.b32  	%r2703, %r2703, %r1546;
	ld.global.u32 	%r1547, [%rd14+228];
	xor.b32  	%r2704, %r2704, %r1547;
	ld.global.u32 	%r1548, [%rd14+232];
	xor.b32  	%r2705, %r2705, %r1548;
	ld.global.u32 	%r1549, [%rd14+236];
	xor.b32  	%r2706, %r2706, %r1549;
$L__BB0_144:
	and.b32  	%r1551, %r1464, 4096;
	setp.eq.s32 	%p78, %r1551, 0;
	@%p78 bra 	$L__BB0_146;
	ld.global.u32 	%r1552, [%rd14+240];
	xor.b32  	%r2702, %r2702, %r1552;
	ld.global.u32 	%r1553, [%rd14+244];
	xor.b32  	%r2703, %r2703, %r1553;
	ld.global.u32 	%r1554, [%rd14+248];
	xor.b32  	%r2704, %r2704, %r1554;
	ld.global.u32 	%r1555, [%rd14+252];
	xor.b32  	%r2705, %r2705, %r1555;
	ld.global.u32 	%r1556, [%rd14+256];
	xor.b32  	%r2706, %r2706, %r1556;
$L__BB0_146:
	and.b32  	%r1558, %r1464, 8192;
	setp.eq.s32 	%p79, %r1558, 0;
	@%p79 bra 	$L__BB0_148;
	ld.global.u32 	%r1559, [%rd14+260];
	xor.b32  	%r2702, %r2702, %r1559;
	ld.global.u32 	%r1560, [%rd14+264];
	xor.b32  	%r2703, %r2703, %r1560;
	ld.global.u32 	%r1561, [%rd14+268];
	xor.b32  	%r2704, %r2704, %r1561;
	ld.global.u32 	%r1562, [%rd14+272];
	xor.b32  	%r2705, %r2705, %r1562;
	ld.global.u32 	%r1563, [%rd14+276];
	xor.b32  	%r2706, %r2706, %r1563;
$L__BB0_148:
	and.b32  	%r1565, %r1464, 16384;
	setp.eq.s32 	%p80, %r1565, 0;
	@%p80 bra 	$L__BB0_150;
	ld.global.u32 	%r1566, [%rd14+280];
	xor.b32  	%r2702, %r2702, %r1566;
	ld.global.u32 	%r1567, [%rd14+284];
	xor.b32  	%r2703, %r2703, %r1567;
	ld.global.u32 	%r1568, [%rd14+288];
	xor.b32  	%r2704, %r2704, %r1568;
	ld.global.u32 	%r1569, [%rd14+292];
	xor.b32  	%r2705, %r2705, %r1569;
	ld.global.u32 	%r1570, [%rd14+296];
	xor.b32  	%r2706, %r2706, %r1570;
$L__BB0_150:
	and.b32  	%r1572, %r1464, 32768;
	setp.eq.s32 	%p81, %r1572, 0;
	@%p81 bra 	$L__BB0_152;
	ld.global.u32 	%r1573, [%rd14+300];
	xor.b32  	%r2702, %r2702, %r1573;
	ld.global.u32 	%r1574, [%rd14+304];
	xor.b32  	%r2703, %r2703, %r1574;
	ld.global.u32 	%r1575, [%rd14+308];
	xor.b32  	%r2704, %r2704, %r1575;
	ld.global.u32 	%r1576, [%rd14+312];
	xor.b32  	%r2705, %r2705, %r1576;
	ld.global.u32 	%r1577, [%rd14+316];
	xor.b32  	%r2706, %r2706, %r1577;
$L__BB0_152:
	add.s32 	%r2701, %r2701, 16;
	setp.ne.s32 	%p82, %r2701, 32;
	@%p82 bra 	$L__BB0_120;
	mad.lo.s32 	%r1578, %r2695, -31, %r567;
	add.s32 	%r2695, %r1578, 1;
	setp.ne.s32 	%p83, %r2695, 5;
	@%p83 bra 	$L__BB0_119;
	st.local.u32 	[%rd1+4], %r2702;
	st.local.v2.u32 	[%rd1+8], {%r2703, %r2704};
	st.local.v2.u32 	[%rd1+16], {%r2705, %r2706};
	setp.eq.s64 	%p84, %rd12, 1;
	@%p84 bra 	$L__BB0_229;
	mov.b32 	%r2702, 0;
	mov.u32 	%r2703, %r2702;
	mov.u32 	%r2704, %r2702;
	mov.u32 	%r2705, %r2702;
	mov.u32 	%r2706, %r2702;
	mov.u32 	%r2787, %r2702;
$L__BB0_156:
	mul.wide.u32 	%rd39, %r2787, 4;
	add.s64 	%rd40, %rd1, %rd39;
	ld.local.u32 	%r742, [%rd40+4];
	shl.b32 	%r743, %r2787, 5;
	mov.b32 	%r2793, 0;
$L__BB0_157:
	.pragma "nounroll";
	shr.u32 	%r1581, %r742, %r2793;
	and.b32  	%r1582, %r1581, 1;
	setp.eq.b32 	%p85, %r1582, 1;
	not.pred 	%p86, %p85;
	add.s32 	%r1583, %r743, %r2793;
	mul.lo.s32 	%r1584, %r1583, 5;
	mul.wide.u32 	%rd41, %r1584, 4;
	add.s64 	%rd15, %rd13, %rd41;
	@%p86 bra 	$L__BB0_159;
	ld.global.u32 	%r1585, [%rd15];
	xor.b32  	%r2702, %r2702, %r1585;
	ld.global.u32 	%r1586, [%rd15+4];
	xor.b32  	%r2703, %r2703, %r1586;
	ld.global.u32 	%r1587, [%rd15+8];
	xor.b32  	%r2704, %r2704, %r1587;
	ld.global.u32 	%r1588, [%rd15+12];
	xor.b32  	%r2705, %r2705, %r1588;
	ld.global.u32 	%r1589, [%rd15+16];
	xor.b32  	%r2706, %r2706, %r1589;
$L__BB0_159:
	and.b32  	%r1591, %r1581, 2;
	setp.eq.s32 	%p87, %r1591, 0;
	@%p87 bra 	$L__BB0_161;
	ld.global.u32 	%r1592, [%rd15+20];
	xor.b32  	%r2702, %r2702, %r1592;
	ld.global.u32 	%r1593, [%rd15+24];
	xor.b32  	%r2703, %r2703, %r1593;
	ld.global.u32 	%r1594, [%rd15+28];
	xor.b32  	%r2704, %r2704, %r1594;
	ld.global.u32 	%r1595, [%rd15+32];
	xor.b32  	%r2705, %r2705, %r1595;
	ld.global.u32 	%r1596, [%rd15+36];
	xor.b32  	%r2706, %r2706, %r1596;
$L__BB0_161:
	and.b32  	%r1598, %r1581, 4;
	setp.eq.s32 	%p88, %r1598, 0;
	@%p88 bra 	$L__BB0_163;
	ld.global.u32 	%r1599, [%rd15+40];
	xor.b32  	%r2702, %r2702, %r1599;
	ld.global.u32 	%r1600, [%rd15+44];
	xor.b32  	%r2703, %r2703, %r1600;
	ld.global.u32 	%r1601, [%rd15+48];
	xor.b32  	%r2704, %r2704, %r1601;
	ld.global.u32 	%r1602, [%rd15+52];
	xor.b32  	%r2705, %r2705, %r1602;
	ld.global.u32 	%r1603, [%rd15+56];
	xor.b32  	%r2706, %r2706, %r1603;
$L__BB0_163:
	and.b32  	%r1605, %r1581, 8;
	setp.eq.s32 	%p89, %r1605, 0;
	@%p89 bra 	$L__BB0_165;
	ld.global.u32 	%r1606, [%rd15+60];
	xor.b32  	%r2702, %r2702, %r1606;
	ld.global.u32 	%r1607, [%rd15+64];
	xor.b32  	%r2703, %r2703, %r1607;
	ld.global.u32 	%r1608, [%rd15+68];
	xor.b32  	%r2704, %r2704, %r1608;
	ld.global.u32 	%r1609, [%rd15+72];
	xor.b32  	%r2705, %r2705, %r1609;
	ld.global.u32 	%r1610, [%rd15+76];
	xor.b32  	%r2706, %r2706, %r1610;
$L__BB0_165:
	and.b32  	%r1612, %r1581, 16;
	setp.eq.s32 	%p90, %r1612, 0;
	@%p90 bra 	$L__BB0_167;
	ld.global.u32 	%r1613, [%rd15+80];
	xor.b32  	%r2702, %r2702, %r1613;
	ld.global.u32 	%r1614, [%rd15+84];
	xor.b32  	%r2703, %r2703, %r1614;
	ld.global.u32 	%r1615, [%rd15+88];
	xor.b32  	%r2704, %r2704, %r1615;
	ld.global.u32 	%r1616, [%rd15+92];
	xor.b32  	%r2705, %r2705, %r1616;
	ld.global.u32 	%r1617, [%rd15+96];
	xor.b32  	%r2706, %r2706, %r1617;
$L__BB0_167:
	and.b32  	%r1619, %r1581, 32;
	setp.eq.s32 	%p91, %r1619, 0;
	@%p91 bra 	$L__BB0_169;
	ld.global.u32 	%r1620, [%rd15+100];
	xor.b32  	%r2702, %r2702, %r1620;
	ld.global.u32 	%r1621, [%rd15+104];
	xor.b32  	%r2703, %r2703, %r1621;
	ld.global.u32 	%r1622, [%rd15+108];
	xor.b32  	%r2704, %r2704, %r1622;
	ld.global.u32 	%r1623, [%rd15+112];
	xor.b32  	%r2705, %r2705, %r1623;
	ld.global.u32 	%r1624, [%rd15+116];
	xor.b32  	%r2706, %r2706, %r1624;
$L__BB0_169:
	and.b32  	%r1626, %r1581, 64;
	setp.eq.s32 	%p92, %r1626, 0;
	@%p92 bra 	$L__BB0_171;
	ld.global.u32 	%r1627, [%rd15+120];
	xor.b32  	%r2702, %r2702, %r1627;
	ld.global.u32 	%r1628, [%rd15+124];
	xor.b32  	%r2703, %r2703, %r1628;
	ld.global.u32 	%r1629, [%rd15+128];
	xor.b32  	%r2704, %r2704, %r1629;
	ld.global.u32 	%r1630, [%rd15+132];
	xor.b32  	%r2705, %r2705, %r1630;
	ld.global.u32 	%r1631, [%rd15+136];
	xor.b32  	%r2706, %r2706, %r1631;
$L__BB0_171:
	and.b32  	%r1633, %r1581, 128;
	setp.eq.s32 	%p93, %r1633, 0;
	@%p93 bra 	$L__BB0_173;
	ld.global.u32 	%r1634, [%rd15+140];
	xor.b32  	%r2702, %r2702, %r1634;
	ld.global.u32 	%r1635, [%rd15+144];
	xor.b32  	%r2703, %r2703, %r1635;
	ld.global.u32 	%r1636, [%rd15+148];
	xor.b32  	%r2704, %r2704, %r1636;
	ld.global.u32 	%r1637, [%rd15+152];
	xor.b32  	%r2705, %r2705, %r1637;
	ld.global.u32 	%r1638, [%rd15+156];
	xor.b32  	%r2706, %r2706, %r1638;
$L__BB0_173:
	and.b32  	%r1640, %r1581, 256;
	setp.eq.s32 	%p94, %r1640, 0;
	@%p94 bra 	$L__BB0_175;
	ld.global.u32 	%r1641, [%rd15+160];
	xor.b32  	%r2702, %r2702, %r1641;
	ld.global.u32 	%r1642, [%rd15+164];
	xor.b32  	%r2703, %r2703, %r1642;
	ld.global.u32 	%r1643, [%rd15+168];
	xor.b32  	%r2704, %r2704, %r1643;
	ld.global.u32 	%r1644, [%rd15+172];
	xor.b32  	%r2705, %r2705, %r1644;
	ld.global.u32 	%r1645, [%rd15+176];
	xor.b32  	%r2706, %r2706, %r1645;
$L__BB0_175:
	and.b32  	%r1647, %r1581, 512;
	setp.eq.s32 	%p95, %r1647, 0;
	@%p95 bra 	$L__BB0_177;
	ld.global.u32 	%r1648, [%rd15+180];
	xor.b32  	%r2702, %r2702, %r1648;
	ld.global.u32 	%r1649, [%rd15+184];
	xor.b32  	%r2703, %r2703, %r1649;
	ld.global.u32 	%r1650, [%rd15+188];
	xor.b32  	%r2704, %r2704, %r1650;
	ld.global.u32 	%r1651, [%rd15+192];
	xor.b32  	%r2705, %r2705, %r1651;
	ld.global.u32 	%r1652, [%rd15+196];
	xor.b32  	%r2706, %r2706, %r1652;
$L__BB0_177:
	and.b32  	%r1654, %r1581, 1024;
	setp.eq.s32 	%p96, %r1654, 0;
	@%p96 bra 	$L__BB0_179;
	ld.global.u32 	%r1655, [%rd15+200];
	xor.b32  	%r2702, %r2702, %r1655;
	ld.global.u32 	%r1656, [%rd15+204];
	xor.b32  	%r2703, %r2703, %r1656;
	ld.global.u32 	%r1657, [%rd15+208];
	xor.b32  	%r2704, %r2704, %r1657;
	ld.global.u32 	%r1658, [%rd15+212];
	xor.b32  	%r2705, %r2705, %r1658;
	ld.global.u32 	%r1659, [%rd15+216];
	xor.b32  	%r2706, %r2706, %r1659;
$L__BB0_179:
	and.b32  	%r1661, %r1581, 2048;
	setp.eq.s32 	%p97, %r1661, 0;
	@%p97 bra 	$L__BB0_181;
	ld.global.u32 	%r1662, [%rd15+220];
	xor.b32  	%r2702, %r2702, %r1662;
	ld.global.u32 	%r1663, [%rd15+224];
	xor.b32  	%r2703, %r2703, %r1663;
	ld.global.u32 	%r1664, [%rd15+228];
	xor.b32  	%r2704, %r2704, %r1664;
	ld.global.u32 	%r1665, [%rd15+232];
	xor.b32  	%r2705, %r2705, %r1665;
	ld.global.u32 	%r1666, [%rd15+236];
	xor.b32  	%r2706, %r2706, %r1666;
$L__BB0_181:
	and.b32  	%r1668, %r1581, 4096;
	setp.eq.s32 	%p98, %r1668, 0;
	@%p98 bra 	$L__BB0_183;
	ld.global.u32 	%r1669, [%rd15+240];
	xor.b32  	%r2702, %r2702, %r1669;
	ld.global.u32 	%r1670, [%rd15+244];
	xor.b32  	%r2703, %r2703, %r1670;
	ld.global.u32 	%r1671, [%rd15+248];
	xor.b32  	%r2704, %r2704, %r1671;
	ld.global.u32 	%r1672, [%rd15+252];
	xor.b32  	%r2705, %r2705, %r1672;
	ld.global.u32 	%r1673, [%rd15+256];
	xor.b32  	%r2706, %r2706, %r1673;
$L__BB0_183:
	and.b32  	%r1675, %r1581, 8192;
	setp.eq.s32 	%p99, %r1675, 0;
	@%p99 bra 	$L__BB0_185;
	ld.global.u32 	%r1676, [%rd15+260];
	xor.b32  	%r2702, %r2702, %r1676;
	ld.global.u32 	%r1677, [%rd15+264];
	xor.b32  	%r2703, %r2703, %r1677;
	ld.global.u32 	%r1678, [%rd15+268];
	xor.b32  	%r2704, %r2704, %r1678;
	ld.global.u32 	%r1679, [%rd15+272];
	xor.b32  	%r2705, %r2705, %r1679;
	ld.global.u32 	%r1680, [%rd15+276];
	xor.b32  	%r2706, %r2706, %r1680;
$L__BB0_185:
	and.b32  	%r1682, %r1581, 16384;
	setp.eq.s32 	%p100, %r1682, 0;
	@%p100 bra 	$L__BB0_187;
	ld.global.u32 	%r1683, [%rd15+280];
	xor.b32  	%r2702, %r2702, %r1683;
	ld.global.u32 	%r1684, [%rd15+284];
	xor.b32  	%r2703, %r2703, %r1684;
	ld.global.u32 	%r1685, [%rd15+288];
	xor.b32  	%r2704, %r2704, %r1685;
	ld.global.u32 	%r1686, [%rd15+292];
	xor.b32  	%r2705, %r2705, %r1686;
	ld.global.u32 	%r1687, [%rd15+296];
	xor.b32  	%r2706, %r2706, %r1687;
$L__BB0_187:
	and.b32  	%r1689, %r1581, 32768;
	setp.eq.s32 	%p101, %r1689, 0;
	@%p101 bra 	$L__BB0_189;
	ld.global.u32 	%r1690, [%rd15+300];
	xor.b32  	%r2702, %r2702, %r1690;
	ld.global.u32 	%r1691, [%rd15+304];
	xor.b32  	%r2703, %r2703, %r1691;
	ld.global.u32 	%r1692, [%rd15+308];
	xor.b32  	%r2704, %r2704, %r1692;
	ld.global.u32 	%r1693, [%rd15+312];
	xor.b32  	%r2705, %r2705, %r1693;
	ld.global.u32 	%r1694, [%rd15+316];
	xor.b32  	%r2706, %r2706, %r1694;
$L__BB0_189:
	add.s32 	%r2793, %r2793, 16;
	setp.ne.s32 	%p102, %r2793, 32;
	@%p102 bra 	$L__BB0_157;
	mad.lo.s32 	%r1695, %r2787, -31, %r743;
	add.s32 	%r2787, %r1695, 1;
	setp.ne.s32 	%p103, %r2787, 5;
	@%p103 bra 	$L__BB0_156;
	st.local.u32 	[%rd1+4], %r2702;
	st.local.v2.u32 	[%rd1+8], {%r2703, %r2704};
	st.local.v2.u32 	[%rd1+16], {%r2705, %r2706};
	setp.ne.s64 	%p104, %rd12, 3;
	@%p104 bra 	$L__BB0_229;
	mov.b32 	%r2702, 0;
	mov.u32 	%r2703, %r2702;
	mov.u32 	%r2704, %r2702;
	mov.u32 	%r2705, %r2702;
	mov.u32 	%r2706, %r2702;
	mov.u32 	%r2879, %r2702;
$L__BB0_193:
	mul.wide.u32 	%rd42, %r2879, 4;
	add.s64 	%rd43, %rd1, %rd42;
	ld.local.u32 	%r918, [%rd43+4];
	shl.b32 	%r919, %r2879, 5;
	mov.b32 	%r2885, 0;
$L__BB0_194:
	.pragma "nounroll";
	shr.u32 	%r1698, %r918, %r2885;
	and.b32  	%r1699, %r1698, 1;
	setp.eq.b32 	%p105, %r1699, 1;
	not.pred 	%p106, %p105;
	add.s32 	%r1700, %r919, %r2885;
	mul.lo.s32 	%r1701, %r1700, 5;
	mul.wide.u32 	%rd44, %r1701, 4;
	add.s64 	%rd16, %rd13, %rd44;
	@%p106 bra 	$L__BB0_196;
	ld.global.u32 	%r1702, [%rd16];
	xor.b32  	%r2702, %r2702, %r1702;
	ld.global.u32 	%r1703, [%rd16+4];
	xor.b32  	%r2703, %r2703, %r1703;
	ld.global.u32 	%r1704, [%rd16+8];
	xor.b32  	%r2704, %r2704, %r1704;
	ld.global.u32 	%r1705, [%rd16+12];
	xor.b32  	%r2705, %r2705, %r1705;
	ld.global.u32 	%r1706, [%rd16+16];
	xor.b32  	%r2706, %r2706, %r1706;
$L__BB0_196:
	and.b32  	%r1708, %r1698, 2;
	setp.eq.s32 	%p107, %r1708, 0;
	@%p107 bra 	$L__BB0_198;
	ld.global.u32 	%r1709, [%rd16+20];
	xor.b32  	%r2702, %r2702, %r1709;
	ld.global.u32 	%r1710, [%rd16+24];
	xor.b32  	%r2703, %r2703, %r1710;
	ld.global.u32 	%r1711, [%rd16+28];
	xor.b32  	%r2704, %r2704, %r1711;
	ld.global.u32 	%r1712, [%rd16+32];
	xor.b32  	%r2705, %r2705, %r1712;
	ld.global.u32 	%r1713, [%rd16+36];
	xor.b32  	%r2706, %r2706, %r1713;
$L__BB0_198:
	and.b32  	%r1715, %r1698, 4;
	setp.eq.s32 	%p108, %r1715, 0;
	@%p108 bra 	$L__BB0_200;
	ld.global.u32 	%r1716, [%rd16+40];
	xor.b32  	%r2702, %r2702, %r1716;
	ld.global.u32 	%r1717, [%rd16+44];
	xor.b32  	%r2703, %r2703, %r1717;
	ld.global.u32 	%r1718, [%rd16+48];
	xor.b32  	%r2704, %r2704, %r1718;
	ld.global.u32 	%r1719, [%rd16+52];
	xor.b32  	%r2705, %r2705, %r1719;
	ld.global.u32 	%r1720, [%rd16+56];
	xor.b32  	%r2706, %r2706, %r1720;
$L__BB0_200:
	and.b32  	%r1722, %r1698, 8;
	setp.eq.s32 	%p109, %r1722, 0;
	@%p109 bra 	$L__BB0_202;
	ld.global.u32 	%r1723, [%rd16+60];
	xor.b32  	%r2702, %r2702, %r1723;
	ld.global.u32 	%r1724, [%rd16+64];
	xor.b32  	%r2703, %r2703, %r1724;
	ld.global.u32 	%r1725, [%rd16+68];
	xor.b32  	%r2704, %r2704, %r1725;
	ld.global.u32 	%r1726, [%rd16+72];
	xor.b32  	%r2705, %r2705, %r1726;
	ld.global.u32 	%r1727, [%rd16+76];
	xor.b32  	%r2706, %r2706, %r1727;
$L__BB0_202:
	and.b32  	%r1729, %r1698, 16;
	setp.eq.s32 	%p110, %r1729, 0;
	@%p110 bra 	$L__BB0_204;
	ld.global.u32 	%r1730, [%rd16+80];
	xor.b32  	%r2702, %r2702, %r1730;
	ld.global.u32 	%r1731, [%rd16+84];
	xor.b32  	%r2703, %r2703, %r1731;
	ld.global.u32 	%r1732, [%rd16+88];
	xor.b32  	%r2704, %r2704, %r1732;
	ld.global.u32 	%r1733, [%rd16+92];
	xor.b32  	%r2705, %r2705, %r1733;
	ld.global.u32 	%r1734, [%rd16+96];
	xor.b32  	%r2706, %r2706, %r1734;
$L__BB0_204:
	and.b32  	%r1736, %r1698, 32;
	setp.eq.s32 	%p111, %r1736, 0;
	@%p111 bra 	$L__BB0_206;
	ld.global.u32 	%r1737, [%rd16+100];
	xor.b32  	%r2702, %r2702, %r1737;
	ld.global.u32 	%r1738, [%rd16+104];
	xor.b32  	%r2703, %r2703, %r1738;
	ld.global.u32 	%r1739, [%rd16+108];
	xor.b32  	%r2704, %r2704, %r1739;
	ld.global.u32 	%r1740, [%rd16+112];
	xor.b32  	%r2705, %r2705, %r1740;
	ld.global.u32 	%r1741, [%rd16+116];
	xor.b32  	%r2706, %r2706, %r1741;
$L__BB0_206:
	and.b32  	%r1743, %r1698, 64;
	setp.eq.s32 	%p112, %r1743, 0;
	@%p112 bra 	$L__BB0_208;
	ld.global.u32 	%r1744, [%rd16+120];
	xor.b32  	%r2702, %r2702, %r1744;
	ld.global.u32 	%r1745, [%rd16+124];
	xor.b32  	%r2703, %r2703, %r1745;
	ld.global.u32 	%r1746, [%rd16+128];
	xor.b32  	%r2704, %r2704, %r1746;
	ld.global.u32 	%r1747, [%rd16+132];
	xor.b32  	%r2705, %r2705, %r1747;
	ld.global.u32 	%r1748, [%rd16+136];
	xor.b32  	%r2706, %r2706, %r1748;
$L__BB0_208:
	and.b32  	%r1750, %r1698, 128;
	setp.eq.s32 	%p113, %r1750, 0;
	@%p113 bra 	$L__BB0_210;
	ld.global.u32 	%r1751, [%rd16+140];
	xor.b32  	%r2702, %r2702, %r1751;
	ld.global.u32 	%r1752, [%rd16+144];
	xor.b32  	%r2703, %r2703, %r1752;
	ld.global.u32 	%r1753, [%rd16+148];
	xor.b32  	%r2704, %r2704, %r1753;
	ld.global.u32 	%r1754, [%rd16+152];
	xor.b32  	%r2705, %r2705, %r1754;
	ld.global.u32 	%r1755, [%rd16+156];
	xor.b32  	%r2706, %r2706, %r1755;
$L__BB0_210:
	and.b32  	%r1757, %r1698, 256;
	setp.eq.s32 	%p114, %r1757, 0;
	@%p114 bra 	$L__BB0_212;
	ld.global.u32 	%r1758, [%rd16+160];
	xor.b32  	%r2702, %r2702, %r1758;
	ld.global.u32 	%r1759, [%rd16+164];
	xor.b32  	%r2703, %r2703, %r1759;
	ld.global.u32 	%r1760, [%rd16+168];
	xor.b32  	%r2704, %r2704, %r1760;
	ld.global.u32 	%r1761, [%rd16+172];
	xor.b32  	%r2705, %r2705, %r1761;
	ld.global.u32 	%r1762, [%rd16+176];
	xor.b32  	%r2706, %r2706, %r1762;
$L__BB0_212:
	and.b32  	%r1764, %r1698, 512;
	setp.eq.s32 	%p115, %r1764, 0;
	@%p115 bra 	$L__BB0_214;
	ld.global.u32 	%r1765, [%rd16+180];
	xor.b32  	%r2702, %r2702, %r1765;
	ld.global.u32 	%r1766, [%rd16+184];
	xor.b32  	%r2703, %r2703, %r1766;
	ld.global.u32 	%r1767, [%rd16+188];
	xor.b32  	%r2704, %r2704, %r1767;
	ld.global.u32 	%r1768, [%rd16+192];
	xor.b32  	%r2705, %r2705, %r1768;
	ld.global.u32 	%r1769, [%rd16+196];
	xor.b32  	%r2706, %r2706, %r1769;
$L__BB0_214:
	and.b32  	%r1771, %r1698, 1024;
	setp.eq.s32 	%p116, %r1771, 0;
	@%p116 bra 	$L__BB0_216;
	ld.global.u32 	%r1772, [%rd16+200];
	xor.b32  	%r2702, %r2702, %r1772;
	ld.global.u32 	%r1773, [%rd16+204];
	xor.b32  	%r2703, %r2703, %r1773;
	ld.global.u32 	%r1774, [%rd16+208];
	xor.b32  	%r2704, %r2704, %r1774;
	ld.global.u32 	%r1775, [%rd16+212];
	xor.b32  	%r2705, %r2705, %r1775;
	ld.global.u32 	%r1776, [%rd16+216];
	xor.b32  	%r2706, %r2706, %r1776;
$L__BB0_216:
	and.b32  	%r1778, %r1698, 2048;
	setp.eq.s32 	%p117, %r1778, 0;
	@%p117 bra 	$L__BB0_218;
	ld.global.u32 	%r1779, [%rd16+220];
	xor.b32  	%r2702, %r2702, %r1779;
	ld.global.u32 	%r1780, [%rd16+224];
	xor.b32  	%r2703, %r2703, %r1780;
	ld.global.u32 	%r1781, [%rd16+228];
	xor.b32  	%r2704, %r2704, %r1781;
	ld.global.u32 	%r1782, [%rd16+232];
	xor.b32  	%r2705, %r2705, %r1782;
	ld.global.u32 	%r1783, [%rd16+236];
	xor.b32  	%r2706, %r2706, %r1783;
$L__BB0_218:
	and.b32  	%r1785, %r1698, 4096;
	setp.eq.s32 	%p118, %r1785, 0;
	@%p118 bra 	$L__BB0_220;
	ld.global.u32 	%r1786, [%rd16+240];
	xor.b32  	%r2702, %r2702, %r1786;
	ld.global.u32 	%r1787, [%rd16+244];
	xor.b32  	%r2703, %r2703, %r1787;
	ld.global.u32 	%r1788, [%rd16+248];
	xor.b32  	%r2704, %r2704, %r1788;
	ld.global.u32 	%r1789, [%rd16+252];
	xor.b32  	%r2705, %r2705, %r1789;
	ld.global.u32 	%r1790, [%rd16+256];
	xor.b32  	%r2706, %r2706, %r1790;
$L__BB0_220:
	and.b32  	%r1792, %r1698, 8192;
	setp.eq.s32 	%p119, %r1792, 0;
	@%p119 bra 	$L__BB0_222;
	ld.global.u32 	%r1793, [%rd16+260];
	xor.b32  	%r2702, %r2702, %r1793;
	ld.global.u32 	%r1794, [%rd16+264];
	xor.b32  	%r2703, %r2703, %r1794;
	ld.global.u32 	%r1795, [%rd16+268];
	xor.b32  	%r2704, %r2704, %r1795;
	ld.global.u32 	%r1796, [%rd16+272];
	xor.b32  	%r2705, %r2705, %r1796;
	ld.global.u32 	%r1797, [%rd16+276];
	xor.b32  	%r2706, %r2706, %r1797;
$L__BB0_222:
	and.b32  	%r1799, %r1698, 16384;
	setp.eq.s32 	%p120, %r1799, 0;
	@%p120 bra 	$L__BB0_224;
	ld.global.u32 	%r1800, [%rd16+280];
	xor.b32  	%r2702, %r2702, %r1800;
	ld.global.u32 	%r1801, [%rd16+284];
	xor.b32  	%r2703, %r2703, %r1801;
	ld.global.u32 	%r1802, [%rd16+288];
	xor.b32  	%r2704, %r2704, %r1802;
	ld.global.u32 	%r1803, [%rd16+292];
	xor.b32  	%r2705, %r2705, %r1803;
	ld.global.u32 	%r1804, [%rd16+296];
	xor.b32  	%r2706, %r2706, %r1804;
$L__BB0_224:
	and.b32  	%r1806, %r1698, 32768;
	setp.eq.s32 	%p121, %r1806, 0;
	@%p121 bra 	$L__BB0_226;
	ld.global.u32 	%r1807, [%rd16+300];
	xor.b32  	%r2702, %r2702, %r1807;
	ld.global.u32 	%r1808, [%rd16+304];
	xor.b32  	%r2703, %r2703, %r1808;
	ld.global.u32 	%r1809, [%rd16+308];
	xor.b32  	%r2704, %r2704, %r1809;
	ld.global.u32 	%r1810, [%rd16+312];
	xor.b32  	%r2705, %r2705, %r1810;
	ld.global.u32 	%r1811, [%rd16+316];
	xor.b32  	%r2706, %r2706, %r1811;
$L__BB0_226:
	add.s32 	%r2885, %r2885, 16;
	setp.ne.s32 	%p122, %r2885, 32;
	@%p122 bra 	$L__BB0_194;
	mad.lo.s32 	%r1812, %r2879, -31, %r919;
	add.s32 	%r2879, %r1812, 1;
	setp.ne.s32 	%p123, %r2879, 5;
	@%p123 bra 	$L__BB0_193;
	st.local.u32 	[%rd1+4], %r2702;
	st.local.v2.u32 	[%rd1+8], {%r2703, %r2704};
	st.local.v2.u32 	[%rd1+16], {%r2705, %r2706};
$L__BB0_229:
	shr.u64 	%rd82, %rd11, 2;
	add.s32 	%r2689, %r2689, 1;
	setp.gt.u64 	%p124, %rd11, 3;
	@%p124 bra 	$L__BB0_117;
$L__BB0_230:
	ld.param.u64 	%rd80, [generateKeys_param_0];
	mad.lo.s32 	%r1814, %r1460, 362437, %r3;
	shr.u32 	%r1815, %r2702, 2;
	xor.b32  	%r1816, %r1815, %r2702;
	shl.b32 	%r1817, %r2706, 4;
	shl.b32 	%r1818, %r1816, 1;
	xor.b32  	%r1819, %r1818, %r1817;
	xor.b32  	%r1820, %r1819, %r1816;
	xor.b32  	%r1821, %r1820, %r2706;
	shr.u32 	%r1822, %r2703, 2;
	xor.b32  	%r1823, %r1822, %r2703;
	shl.b32 	%r1824, %r1821, 4;
	shl.b32 	%r1825, %r1823, 1;
	xor.b32  	%r1826, %r1825, %r1824;
	xor.b32  	%r1827, %r1826, %r1823;
	xor.b32  	%r1828, %r1827, %r1821;
	add.s32 	%r1829, %r1814, %r1828;
	add.s32 	%r1830, %r1829, 138;
	// begin inline asm
	mov.u64 	%rd45, %clock64;
	// end inline asm
	cvt.u32.u64 	%r1831, %rd45;
	xor.b32  	%r1832, %r1830, %r1831;
	shr.u32 	%r1833, %r2704, 2;
	xor.b32  	%r1834, %r1833, %r2704;
	shl.b32 	%r1835, %r1828, 4;
	shl.b32 	%r1836, %r1834, 1;
	xor.b32  	%r1837, %r1836, %r1835;
	xor.b32  	%r1838, %r1837, %r1834;
	xor.b32  	%r1839, %r1838, %r1828;
	shr.u32 	%r1840, %r2705, 2;
	xor.b32  	%r1841, %r1840, %r2705;
	shl.b32 	%r1842, %r1839, 4;
	shl.b32 	%r1843, %r1841, 1;
	xor.b32  	%r1844, %r1843, %r1842;
	xor.b32  	%r1845, %r1844, %r1841;
	xor.b32  	%r1846, %r1845, %r1839;
	add.s32 	%r1847, %r1814, %r1846;
	add.s32 	%r1848, %r1847, 20;
	// begin inline asm
	mov.u64 	%rd46, %clock64;
	// end inline asm
	cvt.u32.u64 	%r1849, %rd46;
	xor.b32  	%r1850, %r1848, %r1849;
	shr.u32 	%r1851, %r2706, 2;
	xor.b32  	%r1852, %r1851, %r2706;
	shl.b32 	%r1853, %r1846, 4;
	shl.b32 	%r1854, %r1852, 1;
	xor.b32  	%r1855, %r1854, %r1853;
	xor.b32  	%r1856, %r1855, %r1852;
	xor.b32  	%r1857, %r1856, %r1846;
	shr.u32 	%r1858, %r1821, 2;
	xor.b32  	%r1859, %r1858, %r1821;
	shl.b32 	%r1860, %r1857, 4;
	shl.b32 	%r1861, %r1859, 1;
	xor.b32  	%r1862, %r1861, %r1860;
	xor.b32  	%r1863, %r1862, %r1859;
	xor.b32  	%r1864, %r1863, %r1857;
	add.s32 	%r1865, %r1814, %r1864;
	add.s32 	%r1866, %r1865, 158;
	// begin inline asm
	mov.u64 	%rd47, %clock64;
	// end inline asm
	cvt.u32.u64 	%r1867, %rd47;
	xor.b32  	%r1868, %r1866, %r1867;
	shr.u32 	%r1869, %r1828, 2;
	xor.b32  	%r1870, %r1869, %r1828;
	shl.b32 	%r1871, %r1864, 4;
	shl.b32 	%r1872, %r1870, 1;
	xor.b32  	%r1873, %r1872, %r1871;
	xor.b32  	%r1874, %r1873, %r1870;
	xor.b32  	%r1875, %r1874, %r1864;
	shr.u32 	%r1876, %r1839, 2;
	xor.b32  	%r1877, %r1876, %r1839;
	shl.b32 	%r1878, %r1875, 4;
	shl.b32 	%r1879, %r1877, 1;
	xor.b32  	%r1880, %r1879, %r1878;
	xor.b32  	%r1881, %r1880, %r1877;
	xor.b32  	%r1882, %r1881, %r1875;
	add.s32 	%r1883, %r1814, %r1882;
	add.s32 	%r1884, %r1883, 40;
	// begin inline asm
	mov.u64 	%rd48, %clock64;
	// end inline asm
	cvt.u32.u64 	%r1885, %rd48;
	xor.b32  	%r1886, %r1884, %r1885;
	shr.u32 	%r1887, %r1846, 2;
	xor.b32  	%r1888, %r1887, %r1846;
	shl.b32 	%r1889, %r1882, 4;
	shl.b32 	%r1890, %r1888, 1;
	xor.b32  	%r1891, %r1890, %r1889;
	xor.b32  	%r1892, %r1891, %r1888;
	xor.b32  	%r1893, %r1892, %r1882;
	shr.u32 	%r1894, %r1857, 2;
	xor.b32  	%r1895, %r1894, %r1857;
	shl.b32 	%r1896, %r1893, 4;
	shl.b32 	%r1897, %r1895, 1;
	xor.b32  	%r1898, %r1897, %r1896;
	xor.b32  	%r1899, %r1898, %r1895;
	xor.b32  	%r1900, %r1899, %r1893;
	add.s32 	%r1901, %r1814, %r1900;
	add.s32 	%r1902, %r1901, 178;
	// begin inline asm
	mov.u64 	%rd49, %clock64;
	// end inline asm
	cvt.u32.u64 	%r1903, %rd49;
	xor.b32  	%r1904, %r1902, %r1903;
	shr.u32 	%r1905, %r1864, 2;
	xor.b32  	%r1906, %r1905, %r1864;
	shl.b32 	%r1907, %r1900, 4;
	shl.b32 	%r1908, %r1906, 1;
	xor.b32  	%r1909, %r1908, %r1907;
	xor.b32  	%r1910, %r1909, %r1906;
	xor.b32  	%r1911, %r1910, %r1900;
	shr.u32 	%r1912, %r1875, 2;
	xor.b32  	%r1913, %r1912, %r1875;
	shl.b32 	%r1914, %r1911, 4;
	shl.b32 	%r1915, %r1913, 1;
	xor.b32  	%r1916, %r1915, %r1914;
	xor.b32  	%r1917, %r1916, %r1913;
	xor.b32  	%r1918, %r1917, %r1911;
	add.s32 	%r1919, %r1814, %r1918;
	add.s32 	%r1920, %r1919, 60;
	// begin inline asm
	mov.u64 	%rd50, %clock64;
	// end inline asm
	cvt.u32.u64 	%r1921, %rd50;
	xor.b32  	%r1922, %r1920, %r1921;
	shr.u32 	%r1923, %r1882, 2;
	xor.b32  	%r1924, %r1923, %r1882;
	shl.b32 	%r1925, %r1918, 4;
	shl.b32 	%r1926, %r1924, 1;
	xor.b32  	%r1927, %r1926, %r1925;
	xor.b32  	%r1928, %r1927, %r1924;
	xor.b32  	%r1929, %r1928, %r1918;
	shr.u32 	%r1930, %r1893, 2;
	xor.b32  	%r1931, %r1930, %r1893;
	shl.b32 	%r1932, %r1929, 4;
	shl.b32 	%r1933, %r1931, 1;
	xor.b32  	%r1934, %r1933, %r1932;
	xor.b32  	%r1935, %r1934, %r1931;
	xor.b32  	%r1936, %r1935, %r1929;
	add.s32 	%r1937, %r1814, %r1936;
	add.s32 	%r1938, %r1937, 198;
	// begin inline asm
	mov.u64 	%rd51, %clock64;
	// end inline asm
	cvt.u32.u64 	%r1939, %rd51;
	xor.b32  	%r1940, %r1938, %r1939;
	shr.u32 	%r1941, %r1900, 2;
	xor.b32  	%r1942, %r1941, %r1900;
	shl.b32 	%r1943, %r1936, 4;
	shl.b32 	%r1944, %r1942, 1;
	xor.b32  	%r1945, %r1944, %r1943;
	xor.b32  	%r1946, %r1945, %r1942;
	xor.b32  	%r1947, %r1946, %r1936;
	shr.u32 	%r1948, %r1911, 2;
	xor.b32  	%r1949, %r1948, %r1911;
	shl.b32 	%r1950, %r1947, 4;
	shl.b32 	%r1951, %r1949, 1;
	xor.b32  	%r1952, %r1951, %r1950;
	xor.b32  	%r1953, %r1952, %r1949;
	xor.b32  	%r1954, %r1953, %r1947;
	add.s32 	%r1955, %r1814, %r1954;
	add.s32 	%r1956, %r1955, 80;
	// begin inline asm
	mov.u64 	%rd52, %clock64;
	// end inline asm
	cvt.u32.u64 	%r1957, %rd52;
	xor.b32  	%r1958, %r1956, %r1957;
	shr.u32 	%r1959, %r1918, 2;
	xor.b32  	%r1960, %r1959, %r1918;
	shl.b32 	%r1961, %r1954, 4;
	shl.b32 	%r1962, %r1960, 1;
	xor.b32  	%r1963, %r1962, %r1961;
	xor.b32  	%r1964, %r1963, %r1960;
	xor.b32  	%r1965, %r1964, %r1954;
	shr.u32 	%r1966, %r1929, 2;
	xor.b32  	%r1967, %r1966, %r1929;
	shl.b32 	%r1968, %r1965, 4;
	shl.b32 	%r1969, %r1967, 1;
	xor.b32  	%r1970, %r1969, %r1968;
	xor.b32  	%r1971, %r1970, %r1967;
	xor.b32  	%r1972, %r1971, %r1965;
	add.s32 	%r1973, %r1814, %r1972;
	add.s32 	%r1974, %r1973, 218;
	// begin inline asm
	mov.u64 	%rd53, %clock64;
	// end inline asm
	cvt.u32.u64 	%r1975, %rd53;
	xor.b32  	%r1976, %r1974, %r1975;
	shr.u32 	%r1977, %r1936, 2;
	xor.b32  	%r1978, %r1977, %r1936;
	shl.b32 	%r1979, %r1972, 4;
	shl.b32 	%r1980, %r1978, 1;
	xor.b32  	%r1981, %r1980, %r1979;
	xor.b32  	%r1982, %r1981, %r1978;
	xor.b32  	%r1983, %r1982, %r1972;
	shr.u32 	%r1984, %r1947, 2;
	xor.b32  	%r1985, %r1984, %r1947;
	shl.b32 	%r1986, %r1983, 4;
	shl.b32 	%r1987, %r1985, 1;
	xor.b32  	%r1988, %r1987, %r1986;
	xor.b32  	%r1989, %r1988, %r1985;
	xor.b32  	%r1990, %r1989, %r1983;
	add.s32 	%r1991, %r1814, %r1990;
	add.s32 	%r1992, %r1991, 100;
	// begin inline asm
	mov.u64 	%rd54, %clock64;
	// end inline asm
	cvt.u32.u64 	%r1993, %rd54;
	xor.b32  	%r1994, %r1992, %r1993;
	shr.u32 	%r1995, %r1954, 2;
	xor.b32  	%r1996, %r1995, %r1954;
	shl.b32 	%r1997, %r1990, 4;
	shl.b32 	%r1998, %r1996, 1;
	xor.b32  	%r1999, %r1998, %r1997;
	xor.b32  	%r2000, %r1999, %r1996;
	xor.b32  	%r2001, %r2000, %r1990;
	shr.u32 	%r2002, %r1965, 2;
	xor.b32  	%r2003, %r2002, %r1965;
	shl.b32 	%r2004, %r2001, 4;
	shl.b32 	%r2005, %r2003, 1;
	xor.b32  	%r2006, %r2005, %r2004;
	xor.b32  	%r2007, %r2006, %r2003;
	xor.b32  	%r2008, %r2007, %r2001;
	add.s32 	%r2009, %r1814, %r2008;
	add.s32 	%r2010, %r2009, 238;
	// begin inline asm
	mov.u64 	%rd55, %clock64;
	// end inline asm
	cvt.u32.u64 	%r2011, %rd55;
	xor.b32  	%r2012, %r2010, %r2011;
	shr.u32 	%r2013, %r1972, 2;
	xor.b32  	%r2014, %r2013, %r1972;
	shl.b32 	%r2015, %r2008, 4;
	shl.b32 	%r2016, %r2014, 1;
	xor.b32  	%r2017, %r2016, %r2015;
	xor.b32  	%r2018, %r2017, %r2014;
	xor.b32  	%r2019, %r2018, %r2008;
	shr.u32 	%r2020, %r1983, 2;
	xor.b32  	%r2021, %r2020, %r1983;
	shl.b32 	%r2022, %r2019, 4;
	shl.b32 	%r2023, %r2021, 1;
	xor.b32  	%r2024, %r2023, %r2022;
	xor.b32  	%r2025, %r2024, %r2021;
	xor.b32  	%r2026, %r2025, %r2019;
	add.s32 	%r2027, %r1814, %r2026;
	add.s32 	%r2028, %r2027, 120;
	// begin inline asm
	mov.u64 	%rd56, %clock64;
	// end inline asm
	cvt.u32.u64 	%r2029, %rd56;
	xor.b32  	%r2030, %r2028, %r2029;
	shr.u32 	%r2031, %r1990, 2;
	xor.b32  	%r2032, %r2031, %r1990;
	shl.b32 	%r2033, %r2026, 4;
	shl.b32 	%r2034, %r2032, 1;
	xor.b32  	%r2035, %r2034, %r2033;
	xor.b32  	%r2036, %r2035, %r2032;
	xor.b32  	%r2037, %r2036, %r2026;
	shr.u32 	%r2038, %r2001, 2;
	xor.b32  	%r2039, %r2038, %r2001;
	shl.b32 	%r2040, %r2037, 4;
	shl.b32 	%r2041, %r2039, 1;
	xor.b32  	%r2042, %r2041, %r2040;
	xor.b32  	%r2043, %r2042, %r2039;
	xor.b32  	%r2044, %r2043, %r2037;
	add.s32 	%r2045, %r1814, %r2044;
	add.s32 	%r2046, %r2045, 2;
	// begin inline asm
	mov.u64 	%rd57, %clock64;
	// end inline asm
	cvt.u32.u64 	%r2047, %rd57;
	xor.b32  	%r2048, %r2046, %r2047;
	shr.u32 	%r2049, %r2008, 2;
	xor.b32  	%r2050, %r2049, %r2008;
	shl.b32 	%r2051, %r2044, 4;
	shl.b32 	%r2052, %r2050, 1;
	xor.b32  	%r2053, %r2052, %r2051;
	xor.b32  	%r2054, %r2053, %r2050;
	xor.b32  	%r2055, %r2054, %r2044;
	shr.u32 	%r2056, %r2019, 2;
	xor.b32  	%r2057, %r2056, %r2019;
	shl.b32 	%r2058, %r2055, 4;
	shl.b32 	%r2059, %r2057, 1;
	xor.b32  	%r2060, %r2059, %r2058;
	xor.b32  	%r2061, %r2060, %r2057;
	xor.b32  	%r2062, %r2061, %r2055;
	add.s32 	%r2063, %r1814, %r2062;
	add.s32 	%r2064, %r2063, 140;
	// begin inline asm
	mov.u64 	%rd58, %clock64;
	// end inline asm
	cvt.u32.u64 	%r2065, %rd58;
	xor.b32  	%r2066, %r2064, %r2065;
	shr.u32 	%r2067, %r2026, 2;
	xor.b32  	%r2068, %r2067, %r2026;
	shl.b32 	%r2069, %r2062, 4;
	shl.b32 	%r2070, %r2068, 1;
	xor.b32  	%r2071, %r2070, %r2069;
	xor.b32  	%r2072, %r2071, %r2068;
	xor.b32  	%r2073, %r2072, %r2062;
	shr.u32 	%r2074, %r2037, 2;
	xor.b32  	%r2075, %r2074, %r2037;
	shl.b32 	%r2076, %r2073, 4;
	shl.b32 	%r2077, %r2075, 1;
	xor.b32  	%r2078, %r2077, %r2076;
	xor.b32  	%r2079, %r2078, %r2075;
	xor.b32  	%r2080, %r2079, %r2073;
	add.s32 	%r2081, %r1814, %r2080;
	add.s32 	%r2082, %r2081, 22;
	// begin inline asm
	mov.u64 	%rd59, %clock64;
	// end inline asm
	cvt.u32.u64 	%r2083, %rd59;
	xor.b32  	%r2084, %r2082, %r2083;
	shr.u32 	%r2085, %r2044, 2;
	xor.b32  	%r2086, %r2085, %r2044;
	shl.b32 	%r2087, %r2080, 4;
	shl.b32 	%r2088, %r2086, 1;
	xor.b32  	%r2089, %r2088, %r2087;
	xor.b32  	%r2090, %r2089, %r2086;
	xor.b32  	%r2091, %r2090, %r2080;
	shr.u32 	%r2092, %r2055, 2;
	xor.b32  	%r2093, %r2092, %r2055;
	shl.b32 	%r2094, %r2091, 4;
	shl.b32 	%r2095, %r2093, 1;
	xor.b32  	%r2096, %r2095, %r2094;
	xor.b32  	%r2097, %r2096, %r2093;
	xor.b32  	%r2098, %r2097, %r2091;
	add.s32 	%r2099, %r1814, %r2098;
	add.s32 	%r2100, %r2099, 160;
	// begin inline asm
	mov.u64 	%rd60, %clock64;
	// end inline asm
	cvt.u32.u64 	%r2101, %rd60;
	xor.b32  	%r2102, %r2100, %r2101;
	shr.u32 	%r2103, %r2062, 2;
	xor.b32  	%r2104, %r2103, %r2062;
	shl.b32 	%r2105, %r2098, 4;
	shl.b32 	%r2106, %r2104, 1;
	xor.b32  	%r2107, %r2106, %r2105;
	xor.b32  	%r2108, %r2107, %r2104;
	xor.b32  	%r2109, %r2108, %r2098;
	shr.u32 	%r2110, %r2073, 2;
	xor.b32  	%r2111, %r2110, %r2073;
	shl.b32 	%r2112, %r2109, 4;
	shl.b32 	%r2113, %r2111, 1;
	xor.b32  	%r2114, %r2113, %r2112;
	xor.b32  	%r2115, %r2114, %r2111;
	xor.b32  	%r2116, %r2115, %r2109;
	add.s32 	%r2117, %r1814, %r2116;
	add.s32 	%r2118, %r2117, 42;
	// begin inline asm
	mov.u64 	%rd61, %clock64;
	// end inline asm
	cvt.u32.u64 	%r2119, %rd61;
	xor.b32  	%r2120, %r2118, %r2119;
	shr.u32 	%r2121, %r2080, 2;
	xor.b32  	%r2122, %r2121, %r2080;
	shl.b32 	%r2123, %r2116, 4;
	shl.b32 	%r2124, %r2122, 1;
	xor.b32  	%r2125, %r2124, %r2123;
	xor.b32  	%r2126, %r2125, %r2122;
	xor.b32  	%r2127, %r2126, %r2116;
	shr.u32 	%r2128, %r2091, 2;
	xor.b32  	%r2129, %r2128, %r2091;
	shl.b32 	%r2130, %r2127, 4;
	shl.b32 	%r2131, %r2129, 1;
	xor.b32  	%r2132, %r2131, %r2130;
	xor.b32  	%r2133, %r2132, %r2129;
	xor.b32  	%r2134, %r2133, %r2127;
	add.s32 	%r2135, %r1814, %r2134;
	add.s32 	%r2136, %r2135, 180;
	// begin inline asm
	mov.u64 	%rd62, %clock64;
	// end inline asm
	cvt.u32.u64 	%r2137, %rd62;
	xor.b32  	%r2138, %r2136, %r2137;
	shr.u32 	%r2139, %r2098, 2;
	xor.b32  	%r2140, %r2139, %r2098;
	shl.b32 	%r2141, %r2134, 4;
	shl.b32 	%r2142, %r2140, 1;
	xor.b32  	%r2143, %r2142, %r2141;
	xor.b32  	%r2144, %r2143, %r2140;
	xor.b32  	%r2145, %r2144, %r2134;
	shr.u32 	%r2146, %r2109, 2;
	xor.b32  	%r2147, %r2146, %r2109;
	shl.b32 	%r2148, %r2145, 4;
	shl.b32 	%r2149, %r2147, 1;
	xor.b32  	%r2150, %r2149, %r2148;
	xor.b32  	%r2151, %r2150, %r2147;
	xor.b32  	%r2152, %r2151, %r2145;
	add.s32 	%r2153, %r1814, %r2152;
	add.s32 	%r2154, %r2153, 62;
	// begin inline asm
	mov.u64 	%rd63, %clock64;
	// end inline asm
	cvt.u32.u64 	%r2155, %rd63;
	xor.b32  	%r2156, %r2154, %r2155;
	shr.u32 	%r2157, %r2116, 2;
	xor.b32  	%r2158, %r2157, %r2116;
	shl.b32 	%r2159, %r2152, 4;
	shl.b32 	%r2160, %r2158, 1;
	xor.b32  	%r2161, %r2160, %r2159;
	xor.b32  	%r2162, %r2161, %r2158;
	xor.b32  	%r2163, %r2162, %r2152;
	shr.u32 	%r2164, %r2127, 2;
	xor.b32  	%r2165, %r2164, %r2127;
	shl.b32 	%r2166, %r2163, 4;
	shl.b32 	%r2167, %r2165, 1;
	xor.b32  	%r2168, %r2167, %r2166;
	xor.b32  	%r2169, %r2168, %r2165;
	xor.b32  	%r2170, %r2169, %r2163;
	add.s32 	%r2171, %r1814, %r2170;
	add.s32 	%r2172, %r2171, 200;
	// begin inline asm
	mov.u64 	%rd64, %clock64;
	// end inline asm
	cvt.u32.u64 	%r2173, %rd64;
	xor.b32  	%r2174, %r2172, %r2173;
	shr.u32 	%r2175, %r2134, 2;
	xor.b32  	%r2176, %r2175, %r2134;
	shl.b32 	%r2177, %r2170, 4;
	shl.b32 	%r2178, %r2176, 1;
	xor.b32  	%r2179, %r2178, %r2177;
	xor.b32  	%r2180, %r2179, %r2176;
	xor.b32  	%r2181, %r2180, %r2170;
	shr.u32 	%r2182, %r2145, 2;
	xor.b32  	%r2183, %r2182, %r2145;
	shl.b32 	%r2184, %r2181, 4;
	shl.b32 	%r2185, %r2183, 1;
	xor.b32  	%r2186, %r2185, %r2184;
	xor.b32  	%r2187, %r2186, %r2183;
	xor.b32  	%r2188, %r2187, %r2181;
	add.s32 	%r2189, %r1814, %r2188;
	add.s32 	%r2190, %r2189, 82;
	// begin inline asm
	mov.u64 	%rd65, %clock64;
	// end inline asm
	cvt.u32.u64 	%r2191, %rd65;
	xor.b32  	%r2192, %r2190, %r2191;
	shr.u32 	%r2193, %r2152, 2;
	xor.b32  	%r2194, %r2193, %r2152;
	shl.b32 	%r2195, %r2188, 4;
	shl.b32 	%r2196, %r2194, 1;
	xor.b32  	%r2197, %r2196, %r2195;
	xor.b32  	%r2198, %r2197, %r2194;
	xor.b32  	%r2199, %r2198, %r2188;
	shr.u32 	%r2200, %r2163, 2;
	xor.b32  	%r2201, %r2200, %r2163;
	shl.b32 	%r2202, %r2199, 4;
	shl.b32 	%r2203, %r2201, 1;
	xor.b32  	%r2204, %r2203, %r2202;
	xor.b32  	%r2205, %r2204, %r2201;
	xor.b32  	%r2206, %r2205, %r2199;
	add.s32 	%r2207, %r1814, %r2206;
	add.s32 	%r2208, %r2207, 220;
	// begin inline asm
	mov.u64 	%rd66, %clock64;
	// end inline asm
	cvt.u32.u64 	%r2209, %rd66;
	xor.b32  	%r2210, %r2208, %r2209;
	shr.u32 	%r2211, %r2170, 2;
	xor.b32  	%r2212, %r2211, %r2170;
	shl.b32 	%r2213, %r2206, 4;
	shl.b32 	%r2214, %r2212, 1;
	xor.b32  	%r2215, %r2214, %r2213;
	xor.b32  	%r2216, %r2215, %r2212;
	xor.b32  	%r2217, %r2216, %r2206;
	shr.u32 	%r2218, %r2181, 2;
	xor.b32  	%r2219, %r2218, %r2181;
	shl.b32 	%r2220, %r2217, 4;
	shl.b32 	%r2221, %r2219, 1;
	xor.b32  	%r2222, %r2221, %r2220;
	xor.b32  	%r2223, %r2222, %r2219;
	xor.b32  	%r2224, %r2223, %r2217;
	add.s32 	%r2225, %r1814, %r2224;
	add.s32 	%r2226, %r2225, 102;
	// begin inline asm
	mov.u64 	%rd67, %clock64;
	// end inline asm
	cvt.u32.u64 	%r2227, %rd67;
	xor.b32  	%r2228, %r2226, %r2227;
	shr.u32 	%r2229, %r2188, 2;
	xor.b32  	%r2230, %r2229, %r2188;
	shl.b32 	%r2231, %r2224, 4;
	shl.b32 	%r2232, %r2230, 1;
	xor.b32  	%r2233, %r2232, %r2231;
	xor.b32  	%r2234, %r2233, %r2230;
	xor.b32  	%r2235, %r2234, %r2224;
	shr.u32 	%r2236, %r2199, 2;
	xor.b32  	%r2237, %r2236, %r2199;
	shl.b32 	%r2238, %r2235, 4;
	shl.b32 	%r2239, %r2237, 1;
	xor.b32  	%r2240, %r2239, %r2238;
	xor.b32  	%r2241, %r2240, %r2237;
	xor.b32  	%r2242, %r2241, %r2235;
	add.s32 	%r2243, %r1814, %r2242;
	add.s32 	%r2244, %r2243, 240;
	// begin inline asm
	mov.u64 	%rd68, %clock64;
	// end inline asm
	cvt.u32.u64 	%r2245, %rd68;
	xor.b32  	%r2246, %r2244, %r2245;
	shr.u32 	%r2247, %r2206, 2;
	xor.b32  	%r2248, %r2247, %r2206;
	shl.b32 	%r2249, %r2242, 4;
	shl.b32 	%r2250, %r2248, 1;
	xor.b32  	%r2251, %r2250, %r2249;
	xor.b32  	%r2252, %r2251, %r2248;
	xor.b32  	%r2253, %r2252, %r2242;
	shr.u32 	%r2254, %r2217, 2;
	xor.b32  	%r2255, %r2254, %r2217;
	shl.b32 	%r2256, %r2253, 4;
	shl.b32 	%r2257, %r2255, 1;
	xor.b32  	%r2258, %r2257, %r2256;
	xor.b32  	%r2259, %r2258, %r2255;
	xor.b32  	%r2260, %r2259, %r2253;
	add.s32 	%r2261, %r1814, %r2260;
	add.s32 	%r2262, %r2261, 122;
	// begin inline asm
	mov.u64 	%rd69, %clock64;
	// end inline asm
	cvt.u32.u64 	%r2263, %rd69;
	xor.b32  	%r2264, %r2262, %r2263;
	shr.u32 	%r2265, %r2224, 2;
	xor.b32  	%r2266, %r2265, %r2224;
	shl.b32 	%r2267, %r2260, 4;
	shl.b32 	%r2268, %r2266, 1;
	xor.b32  	%r2269, %r2268, %r2267;
	xor.b32  	%r2270, %r2269, %r2266;
	xor.b32  	%r2271, %r2270, %r2260;
	shr.u32 	%r2272, %r2235, 2;
	xor.b32  	%r2273, %r2272, %r2235;
	shl.b32 	%r2274, %r2271, 4;
	shl.b32 	%r2275, %r2273, 1;
	xor.b32  	%r2276, %r2275, %r2274;
	xor.b32  	%r2277, %r2276, %r2273;
	xor.b32  	%r2278, %r2277, %r2271;
	add.s32 	%r2279, %r1814, %r2278;
	add.s32 	%r2280, %r2279, 4;
	// begin inline asm
	mov.u64 	%rd70, %clock64;
	// end inline asm
	cvt.u32.u64 	%r2281, %rd70;
	xor.b32  	%r2282, %r2280, %r2281;
	shr.u32 	%r2283, %r2242, 2;
	xor.b32  	%r2284, %r2283, %r2242;
	shl.b32 	%r2285, %r2278, 4;
	shl.b32 	%r2286, %r2284, 1;
	xor.b32  	%r2287, %r2286, %r2285;
	xor.b32  	%r2288, %r2287, %r2284;
	xor.b32  	%r2289, %r2288, %r2278;
	shr.u32 	%r2290, %r2253, 2;
	xor.b32  	%r2291, %r2290, %r2253;
	shl.b32 	%r2292, %r2289, 4;
	shl.b32 	%r2293, %r2291, 1;
	xor.b32  	%r2294, %r2293, %r2292;
	xor.b32  	%r2295, %r2294, %r2291;
	xor.b32  	%r2296, %r2295, %r2289;
	add.s32 	%r2297, %r1814, %r2296;
	add.s32 	%r2298, %r2297, 142;
	// begin inline asm
	mov.u64 	%rd71, %clock64;
	// end inline asm
	cvt.u32.u64 	%r2299, %rd71;
	xor.b32  	%r2300, %r2298, %r2299;
	shr.u32 	%r2301, %r2260, 2;
	xor.b32  	%r2302, %r2301, %r2260;
	shl.b32 	%r2303, %r2296, 4;
	shl.b32 	%r2304, %r2302, 1;
	xor.b32  	%r2305, %r2304, %r2303;
	xor.b32  	%r2306, %r2305, %r2302;
	xor.b32  	%r2307, %r2306, %r2296;
	shr.u32 	%r2308, %r2271, 2;
	xor.b32  	%r2309, %r2308, %r2271;
	shl.b32 	%r2310, %r2307, 4;
	shl.b32 	%r2311, %r2309, 1;
	xor.b32  	%r2312, %r2311, %r2310;
	xor.b32  	%r2313, %r2312, %r2309;
	xor.b32  	%r2314, %r2313, %r2307;
	add.s32 	%r2315, %r1814, %r2314;
	add.s32 	%r2316, %r2315, 24;
	// begin inline asm
	mov.u64 	%rd72, %clock64;
	// end inline asm
	cvt.u32.u64 	%r2317, %rd72;
	xor.b32  	%r2318, %r2316, %r2317;
	shr.u32 	%r2319, %r2278, 2;
	xor.b32  	%r2320, %r2319, %r2278;
	shl.b32 	%r2321, %r2314, 4;
	shl.b32 	%r2322, %r2320, 1;
	xor.b32  	%r2323, %r2322, %r2321;
	xor.b32  	%r2324, %r2323, %r2320;
	xor.b32  	%r2325, %r2324, %r2314;
	shr.u32 	%r2326, %r2289, 2;
	xor.b32  	%r2327, %r2326, %r2289;
	shl.b32 	%r2328, %r2325, 4;
	shl.b32 	%r2329, %r2327, 1;
	xor.b32  	%r2330, %r2329, %r2328;
	xor.b32  	%r2331, %r2330, %r2327;
	xor.b32  	%r2332, %r2331, %r2325;
	add.s32 	%r2333, %r1814, %r2332;
	add.s32 	%r2334, %r2333, 162;
	// begin inline asm
	mov.u64 	%rd73, %clock64;
	// end inline asm
	cvt.u32.u64 	%r2335, %rd73;
	xor.b32  	%r2336, %r2334, %r2335;
	shr.u32 	%r2337, %r2296, 2;
	xor.b32  	%r2338, %r2337, %r2296;
	shl.b32 	%r2339, %r2332, 4;
	shl.b32 	%r2340, %r2338, 1;
	xor.b32  	%r2341, %r2340, %r2339;
	xor.b32  	%r2342, %r2341, %r2338;
	xor.b32  	%r2343, %r2342, %r2332;
	shr.u32 	%r2344, %r2307, 2;
	xor.b32  	%r2345, %r2344, %r2307;
	shl.b32 	%r2346, %r2343, 4;
	shl.b32 	%r2347, %r2345, 1;
	xor.b32  	%r2348, %r2347, %r2346;
	xor.b32  	%r2349, %r2348, %r2345;
	xor.b32  	%r2350, %r2349, %r2343;
	add.s32 	%r2351, %r1814, %r2350;
	add.s32 	%r2352, %r2351, 44;
	// begin inline asm
	mov.u64 	%rd74, %clock64;
	// end inline asm
	cvt.u32.u64 	%r2353, %rd74;
	xor.b32  	%r2354, %r2352, %r2353;
	shr.u32 	%r2355, %r2314, 2;
	xor.b32  	%r2356, %r2355, %r2314;
	shl.b32 	%r2357, %r2350, 4;
	shl.b32 	%r2358, %r2356, 1;
	xor.b32  	%r2359, %r2358, %r2357;
	xor.b32  	%r2360, %r2359, %r2356;
	xor.b32  	%r2361, %r2360, %r2350;
	shr.u32 	%r2362, %r2325, 2;
	xor.b32  	%r2363, %r2362, %r2325;
	shl.b32 	%r2364, %r2361, 4;
	shl.b32 	%r2365, %r2363, 1;
	xor.b32  	%r2366, %r2365, %r2364;
	xor.b32  	%r2367, %r2366, %r2363;
	xor.b32  	%r2368, %r2367, %r2361;
	add.s32 	%r2369, %r1814, %r2368;
	add.s32 	%r2370, %r2369, 182;
	// begin inline asm
	mov.u64 	%rd75, %clock64;
	// end inline asm
	cvt.u32.u64 	%r2371, %rd75;
	xor.b32  	%r2372, %r2370, %r2371;
	shr.u32 	%r2373, %r2332, 2;
	xor.b32  	%r2374, %r2373, %r2332;
	shl.b32 	%r2375, %r2368, 4;
	shl.b32 	%r2376, %r2374, 1;
	xor.b32  	%r2377, %r2376, %r2375;
	xor.b32  	%r2378, %r2377, %r2374;
	xor.b32  	%r2379, %r2378, %r2368;
	shr.u32 	%r2380, %r2343, 2;
	xor.b32  	%r2381, %r2380, %r2343;
	shl.b32 	%r2382, %r2379, 4;
	shl.b32 	%r2383, %r2381, 1;
	xor.b32  	%r2384, %r2383, %r2382;
	xor.b32  	%r2385, %r2384, %r2381;
	xor.b32  	%r2386, %r2385, %r2379;
	add.s32 	%r2387, %r1814, %r2386;
	add.s32 	%r2388, %r2387, 64;
	// begin inline asm
	mov.u64 	%rd76, %clock64;
	// end inline asm
	cvt.u32.u64 	%r2389, %rd76;
	xor.b32  	%r2390, %r2388, %r2389;
	shl.b32 	%r2391, %r2, 5;
	cvta.to.global.u64 	%rd77, %rd80;
	cvt.s64.s32 	%rd78, %r2391;
	add.s64 	%rd79, %rd77, %rd78;
	st.global.u8 	[%rd79], %r1832;
	st.global.u8 	[%rd79+1], %r1850;
	st.global.u8 	[%rd79+2], %r1868;
	st.global.u8 	[%rd79+3], %r1886;
	st.global.u8 	[%rd79+4], %r1904;
	st.global.u8 	[%rd79+5], %r1922;
	st.global.u8 	[%rd79+6], %r1940;
	st.global.u8 	[%rd79+7], %r1958;
	st.global.u8 	[%rd79+8], %r1976;
	st.global.u8 	[%rd79+9], %r1994;
	st.global.u8 	[%rd79+10], %r2012;
	st.global.u8 	[%rd79+11], %r2030;
	st.global.u8 	[%rd79+12], %r2048;
	st.global.u8 	[%rd79+13], %r2066;
	st.global.u8 	[%rd79+14], %r2084;
	st.global.u8 	[%rd79+15], %r2102;
	st.global.u8 	[%rd79+16], %r2120;
	st.global.u8 	[%rd79+17], %r2138;
	st.global.u8 	[%rd79+18], %r2156;
	st.global.u8 	[%rd79+19], %r2174;
	st.global.u8 	[%rd79+20], %r2192;
	st.global.u8 	[%rd79+21], %r2210;
	st.global.u8 	[%rd79+22], %r2228;
	st.global.u8 	[%rd79+23], %r2246;
	st.global.u8 	[%rd79+24], %r2264;
	st.global.u8 	[%rd79+25], %r2282;
	st.global.u8 	[%rd79+26], %r2300;
	st.global.u8 	[%rd79+27], %r2318;
	st.global.u8 	[%rd79+28], %r2336;
	st.global.u8 	[%rd79+29], %r2354;
	st.global.u8 	[%rd79+30], %r2372;
	st.global.u8 	[%rd79+31], %r2390;
	bar.sync 	0;
	ret;

}


// ===== COMPILED SASS (sm_100) =====

	.target	sm_100

	.elftype	@"ET_EXEC"


//--------------------- .note.nv.tkinfo           --------------------------
	.section	.note.nv.tkinfo,"",@"SHT_NOTE"
	.sectionflags	@"SHF_NOTE_NV_TKINFO"
	.tkinfo
        /*0018*/ 	.word	0x00000002
        /*0030*/ 	.string	""
        /*0030*/ 	.string	"ptxas"
        /*0030*/ 	.string	"Cuda compilation tools, release 13.0, V13.0.88"
        /*0030*/ 	.string	"Build cuda_13.0.r13.0/compiler.36424714_0"
        /*0030*/ 	.string	"-arch sm_100 -m 64 "



//--------------------- .note.nv.cuinfo           --------------------------
	.section	.note.nv.cuinfo,"",@"SHT_NOTE"
	.sectionflags	@"SHF_NOTE_NV_CUINFO"
        /*0018*/ 	.short	0x0002
        /*001a*/ 	.short	0x0064
        /*001c*/ 	.short	0x0082
	.zero		2


//--------------------- .nv.info                  --------------------------
	.section	.nv.info,"",@"SHT_CUDA_INFO"
	.align	4


	//----- nvinfo : EIATTR_REGCOUNT
	.align		4
        /*0000*/ 	.byte	0x04, 0x2f
        /*0002*/ 	.short	(.L_10 - .L_9)
	.align		4
.L_9:
        /*0004*/ 	.word	index@(generateKeys)
        /*0008*/ 	.word	0x00000030


	//----- nvinfo : EIATTR_FRAME_SIZE
	.align		4
.L_10:
        /*000c*/ 	.byte	0x04, 0x11
        /*000e*/ 	.short	(.L_12 - .L_11)
	.align		4
.L_11:
        /*0010*/ 	.word	index@(generateKeys)
        /*0014*/ 	.word	0x00000000


	//----- nvinfo : EIATTR_MIN_STACK_SIZE
	.align		4
.L_12:
        /*0018*/ 	.byte	0x04, 0x12
        /*001a*/ 	.short	(.L_14 - .L_13)
	.align		4
.L_13:
        /*001c*/ 	.word	index@(generateKeys)
        /*0020*/ 	.word	0x00000000
.L_14:


//--------------------- .nv.compat                --------------------------
	.section	.nv.compat,"",@"SHT_CUDA_COMPAT_INFO"
	.align	4
        /*0000*/ 	.byte	0x02, 0x09, 0x00, 0x00, 0x02, 0x02, 0x01, 0x00, 0x02, 0x05, 0x05, 0x00, 0x03, 0x07, 0x01, 0x01
        /*0010*/ 	.byte	0x02, 0x03, 0x00, 0x00, 0x02, 0x06, 0x01, 0x00, 0x04, 0x0b, 0x08, 0x00, 0x09, 0x00, 0x00, 0x00
        /*0020*/ 	.byte	0x00, 0x00, 0x00, 0x00


//--------------------- .nv.info.generateKeys     --------------------------
	.section	.nv.info.generateKeys,"",@"SHT_CUDA_INFO"
	.sectionflags	@""
	.align	4


	//----- nvinfo : EIATTR_CUDA_API_VERSION
	.align		4
        /*0000*/ 	.byte	0x04, 0x37
        /*0002*/ 	.short	(.L_16 - .L_15)
.L_15:
        /*0004*/ 	.word	0x00000082


	//----- nvinfo : EIATTR_KPARAM_INFO
	.align		4
.L_16:
        /*0008*/ 	.byte	0x04, 0x17
        /*000a*/ 	.short	(.L_18 - .L_17)
.L_17:
        /*000c*/ 	.word	0x00000000
        /*0010*/ 	.short	0x0000
        /*0012*/ 	.short	0x0000
        /*0014*/ 	.byte	0x00, 0xf5, 0x21, 0x00


	//----- nvinfo : EIATTR_SPARSE_MMA_MASK
	.align		4
.L_18:
        /*0018*/ 	.byte	0x03, 0x50
        /*001a*/ 	.short	0x0000


	//----- nvinfo : EIATTR_MAXREG_COUNT
	.align		4
        /*001c*/ 	.byte	0x03, 0x1b
        /*001e*/ 	.short	0x00ff


	//----- nvinfo : EIATTR_NUM_BARRIERS
	.align		4
        /*0020*/ 	.byte	0x02, 0x4c
        /*0022*/ 	.byte	0x01
	.zero		1


	//----- nvinfo : EIATTR_MERCURY_ISA_VERSION
	.align		4
        /*0024*/ 	.byte	0x03, 0x5f
        /*0026*/ 	.short	0x0101


	//----- nvinfo : EIATTR_VRC_CTA_INIT_COUNT
	.align		4
        /*0028*/ 	.byte	0x02, 0x4a
	.zero		1
	.zero		1


	//----- nvinfo : EIATTR_EXIT_INSTR_OFFSETS
	.align		4
        /*002c*/ 	.byte	0x04, 0x1c
        /*002e*/ 	.short	(.L_20 - .L_19)


	//   ....[0]....
.L_19:
        /*0030*/ 	.word	0x00007680


	//----- nvinfo : EIATTR_CRS_STACK_SIZE
	.align		4
.L_20:
        /*0034*/ 	.byte	0x04, 0x1e
        /*0036*/ 	.short	(.L_22 - .L_21)
.L_21:
        /*0038*/ 	.word	0x00000000


	//----- nvinfo : EIATTR_CBANK_PARAM_SIZE
	.align		4
.L_22:
        /*003c*/ 	.byte	0x03, 0x19
        /*003e*/ 	.short	0x0008


	//----- nvinfo : EIATTR_PARAM_CBANK
	.align		4
        /*0040*/ 	.byte	0x04, 0x0a
        /*0042*/ 	.short	(.L_24 - .L_23)
	.align		4
.L_23:
        /*0044*/ 	.word	index@(.nv.constant0.generateKeys)
        /*0048*/ 	.short	0x0380
        /*004a*/ 	.short	0x0008


	//----- nvinfo : EIATTR_SW_WAR
	.align		4
.L_24:
        /*004c*/ 	.byte	0x04, 0x36
        /*004e*/ 	.short	(.L_26 - .L_25)
.L_25:
        /*0050*/ 	.word	0x00000008
.L_26:


//--------------------- .nv.callgraph             --------------------------
	.section	.nv.callgraph,"",@"SHT_CUDA_CALLGRAPH"
	.align	4
	.sectionentsize	8
	.align		4
        /*0000*/ 	.word	0x00000000
	.align		4
        /*0004*/ 	.word	0xffffffff
	.align		4
        /*0008*/ 	.word	0x00000000
	.align		4
        /*000c*/ 	.word	0xfffffffe
	.align		4
        /*0010*/ 	.word	0x00000000
	.align		4
        /*0014*/ 	.word	0xfffffffd
	.align		4
        /*0018*/ 	.word	0x00000000
	.align		4
        /*001c*/ 	.word	0xfffffffc


//--------------------- .nv.constant4             --------------------------
	.section	.nv.constant4,"a",@progbits
	.align	8
	.align		8
.nv.constant4:
        /*0000*/ 	.dword	precalc_xorwow_matrix
	.align		8
        /*0008*/ 	.dword	precalc_xorwow_offset_matrix
	.align		8
        /*0010*/ 	.dword	mrg32k3aM1
	.align		8
        /*0018*/ 	.dword	mrg32k3aM2
	.align		8
        /*0020*/ 	.dword	mrg32k3aM1SubSeq
	.align		8
        /*0028*/ 	.dword	mrg32k3aM2SubSeq
	.align		8
        /*0030*/ 	.dword	mrg32k3aM1Seq
	.align		8
        /*0038*/ 	.dword	mrg32k3aM2Seq


//--------------------- .nv.constant3             --------------------------
	.section	.nv.constant3,"a",@progbits
	.align	8
.nv.constant3:
	.type		__cr_lgamma_table,@object
	.size		__cr_lgamma_table,(.L_8 - __cr_lgamma_table)
__cr_lgamma_table:
        /*0000*/ 	.byte	0x00, 0x00, 0x00, 0x00, 0x00, 0x00, 0x00, 0x00, 0x00, 0x00, 0x00, 0x00, 0x00, 0x00, 0x00, 0x00
        /*0010*/ 	.byte	0xef, 0x39, 0xfa, 0xfe, 0x42, 0x2e, 0xe6, 0x3f, 0x02, 0x20, 0x2a, 0xfa, 0x0b, 0xab, 0xfc, 0x3f
        /*0020*/ 	.byte	0xf9, 0x2c, 0x92, 0x7c, 0xa7, 0x6c, 0x09, 0x40, 0xc9, 0x79, 0x44, 0x3c, 0x64, 0x26, 0x13, 0x40
        /*0030*/ 	.byte	0xca, 0x01, 0xcf, 0x3a, 0x27, 0x51, 0x1a, 0x40, 0x30, 0xcc, 0x2d, 0xf3, 0xe1, 0x0c, 0x21, 0x40
        /*0040*/ 	.byte	0x0d, 0xb7, 0xfc, 0x82, 0x8e, 0x35, 0x25, 0x40
.L_8:


//--------------------- .text.generateKeys        --------------------------
	.section	.text.generateKeys,"ax",@progbits
	.align	128
        .global         generateKeys
        .type           generateKeys,@function
        .size           generateKeys,(.L_x_21 - generateKeys)
        .other          generateKeys,@"STO_CUDA_ENTRY STV_DEFAULT"
generateKeys:
.text.generateKeys:
[----:B------:R-:W-:Y:S01]  /*0000*/  LDC R1, c[0x0][0x37c] ;  /* 0x0000df00ff017b82 */ /* 0x000fe20000000800 */
[----:B------:R-:W0:Y:S07]  /*0010*/  S2R R15, SR_TID.X ;  /* 0x00000000000f7919 */ /* 0x000e2e0000002100 */
[----:B------:R-:W0:Y:S01]  /*0020*/  S2UR UR7, SR_CTAID.X ;  /* 0x00000000000779c3 */ /* 0x000e220000002500 */
[----:B------:R-:W1:Y:S07]  /*0030*/  LDCU.64 UR8, c[0x0][0x358] ;  /* 0x00006b00ff0877ac */ /* 0x000e6e0008000a00 */
[----:B------:R-:W0:Y:S02]  /*0040*/  LDC R0, c[0x0][0x360] ;  /* 0x0000d800ff007b82 */ /* 0x000e240000000800 */
[----:B0-----:R-:W-:Y:S01]  /*0050*/  IMAD R0, R0, UR7, R15 ;  /* 0x0000000700007c24 */ /* 0x001fe2000f8e020f */
[----:B------:R-:W-:-:S06]  /*0060*/  CS2R R2, SR_CLOCKLO ;  /* 0x0000000000027805 */ /* 0x000fcc0000015000 */
[C---:B------:R-:W-:Y:S01]  /*0070*/  IADD3 R2, P0, PT, R0.reuse, R2, RZ ;  /* 0x0000000200027210 */ /* 0x040fe20007f1e0ff */
[----:B------:R-:W-:Y:S01]  /*0080*/  UMOV UR5, URZ ;  /* 0x000000ff00057c82 */ /* 0x000fe20008000000 */
[----:B------:R-:W-:Y:S02]  /*0090*/  BSSY.RECONVERGENT B0, `(.L_x_0) ;  /* 0x00002a4000007945 */ /* 0x000fe40003800200 */
[----:B------:R-:W-:Y:S02]  /*00a0*/  LEA.HI.X.SX32 R3, R0, R3, 0x1, P0 ;  /* 0x0000000300037211 */ /* 0x000fe400000f0eff */
[----:B------:R-:W-:Y:S02]  /*00b0*/  LOP3.LUT R2, R2, 0xaad26b49, RZ, 0x3c, !PT ;  /* 0xaad26b4902027812 */ /* 0x000fe400078e3cff */
[----:B------:R-:W-:Y:S02]  /*00c0*/  LOP3.LUT R3, R3, 0xf7dcefdd, RZ, 0x3c, !PT ;  /* 0xf7dcefdd03037812 */ /* 0x000fe400078e3cff */
[----:B------:R-:W-:Y:S01]  /*00d0*/  ISETP.NE.AND P0, PT, R15, RZ, PT ;  /* 0x000000ff0f00720c */ /* 0x000fe20003f05270 */
[----:B------:R-:W-:-:S02]  /*00e0*/  IMAD R2, R2, 0x4182bed5, RZ ;  /* 0x4182bed502027824 */ /* 0x000fc400078e02ff */
[----:B------:R-:W-:Y:S02]  /*00f0*/  IMAD R3, R3, -0x658354e5, RZ ;  /* 0x9a7cab1b03037824 */ /* 0x000fe400078e02ff */
[C---:B------:R-:W-:Y:S01]  /*0100*/  VIADD R9, R2.reuse, 0x75bcd15 ;  /* 0x075bcd1502097836 */ /* 0x040fe20000000000 */
[C---:B------:R-:W-:Y:S01]  /*0110*/  LOP3.LUT R10, R2.reuse, 0x159a55e5, RZ, 0x3c, !PT ;  /* 0x159a55e5020a7812 */ /* 0x040fe200078e3cff */
[C---:B------:R-:W-:Y:S01]  /*0120*/  VIADD R11, R2.reuse, 0x583f19 ;  /* 0x00583f19020b7836 */ /* 0x040fe20000000000 */
[C---:B------:R-:W-:Y:S01]  /*0130*/  LOP3.LUT R14, R3.reuse, 0x5491333, RZ, 0x3c, !PT ;  /* 0x05491333030e7812 */ /* 0x040fe200078e3cff */
[----:B------:R-:W-:Y:S01]  /*0140*/  VIADD R13, R3, 0x1f123bb5 ;  /* 0x1f123bb5030d7836 */ /* 0x000fe20000000000 */
[----:B------:R-:W-:Y:S01]  /*0150*/  IADD3 R12, PT, PT, R2, 0x64f0c9, R3 ;  /* 0x0064f0c9020c7810 */ /* 0x000fe20007ffe003 */
[----:B------:R-:W-:Y:S02]  /*0160*/  IMAD.MOV.U32 R7, RZ, RZ, R9 ;  /* 0x000000ffff077224 */ /* 0x000fe400078e0009 */
[----:B------:R-:W-:-:S02]  /*0170*/  IMAD.MOV.U32 R8, RZ, RZ, R10 ;  /* 0x000000ffff087224 */ /* 0x000fc400078e000a */
[----:B------:R-:W-:Y:S02]  /*0180*/  IMAD.MOV.U32 R4, RZ, RZ, R11 ;  /* 0x000000ffff047224 */ /* 0x000fe400078e000b */
[----:B------:R-:W-:Y:S02]  /*0190*/  IMAD.MOV.U32 R6, RZ, RZ, R13 ;  /* 0x000000ffff067224 */ /* 0x000fe400078e000d */
[----:B------:R-:W-:Y:S01]  /*01a0*/  IMAD.MOV.U32 R5, RZ, RZ, R14 ;  /* 0x000000ffff057224 */ /* 0x000fe200078e000e */
[----:B-1----:R-:W-:Y:S06]  /*01b0*/  @!P0 BRA `(.L_x_1) ;  /* 0x0000002800448947 */ /* 0x002fec0003800000 */
[----:B------:R-:W-:-:S07]  /*01c0*/  CS2R R18, SRZ ;  /* 0x0000000000127805 */ /* 0x000fce000001ff00 */
.L_x_10:
[----:B------:R-:W-:Y:S01]  /*01d0*/  LOP3.LUT R32, R15, 0x3, RZ, 0xc0, !PT ;  /* 0x000000030f207812 */ /* 0x000fe200078ec0ff */
[----:B------:R-:W-:Y:S03]  /*01e0*/  BSSY.RECONVERGENT B1, `(.L_x_2) ;  /* 0x0000288000017945 */ /* 0x000fe60003800200 */
[----:B------:R-:W-:-:S04]  /*01f0*/  ISETP.NE.U32.AND P0, PT, R32, RZ, PT ;  /* 0x000000ff2000720c */ /* 0x000fc80003f05070 */
[----:B------:R-:W-:-:S13]  /*0200*/  ISETP.NE.AND.EX P0, PT, RZ, RZ, PT, P0 ;  /* 0x000000ffff00720c */ /* 0x000fda0003f05300 */
[----:B------:R-:W-:Y:S05]  /*0210*/  @!P0 BRA `(.L_x_3) ;  /* 0x0000002800108947 */ /* 0x000fea0003800000 */
[----:B------:R-:W0:Y:S01]  /*0220*/  LDC.64 R2, c[0x4][RZ] ;  /* 0x01000000ff027b82 */ /* 0x000e220000000a00 */
[----:B------:R-:W-:Y:S01]  /*0230*/  CS2R R6, SRZ ;  /* 0x0000000000067805 */ /* 0x000fe2000001ff00 */
[----:B------:R-:W-:Y:S01]  /*0240*/  IMAD.MOV.U32 R8, RZ, RZ, RZ ;  /* 0x000000ffff087224 */ /* 0x000fe200078e00ff */
[----:B------:R-:W-:Y:S01]  /*0250*/  CS2R R4, SRZ ;  /* 0x0000000000047805 */ /* 0x000fe2000001ff00 */
[----:B------:R-:W-:Y:S02]  /*0260*/  IMAD.MOV.U32 R35, RZ, RZ, RZ ;  /* 0x000000ffff237224 */ /* 0x000fe400078e00ff */
[----:B0-----:R-:W-:-:S07]  /*0270*/  IMAD.WIDE.U32 R2, R19, 0xc80, R2 ;  /* 0x00000c8013027825 */ /* 0x001fce00078e0002 */
.L_x_5:
[C---:B------:R-:W-:Y:S01]  /*0280*/  IMAD.SHL.U32 R16, R35.reuse, 0x4, RZ ;  /* 0x0000000423107824 */ /* 0x040fe200078e00ff */
[----:B------:R-:W-:Y:S01]  /*0290*/  UMOV UR4, URZ ;  /* 0x000000ff00047c82 */ /* 0x000fe20008000000 */
[----:B------:R-:W-:-:S03]  /*02a0*/  IMAD.SHL.U32 R37, R35, 0x20, RZ ;  /* 0x0000002023257824 */ /* 0x000fc600078e00ff */
[C---:B------:R-:W-:Y:S02]  /*02b0*/  ISETP.EQ.AND P0, PT, R16.reuse, -0x4, PT ;  /* 0xfffffffc1000780c */ /* 0x040fe40003f02270 */
[C---:B------:R-:W-:Y:S02]  /*02c0*/  ISETP.EQ.AND P1, PT, R16.reuse, RZ, PT ;  /* 0x000000ff1000720c */ /* 0x040fe40003f22270 */
[C---:B------:R-:W-:Y:S02]  /*02d0*/  ISETP.EQ.AND P2, PT, R16.reuse, 0x4, PT ;  /* 0x000000041000780c */ /* 0x040fe40003f42270 */
[----:B------:R-:W-:-:S07]  /*02e0*/  ISETP.EQ.AND P3, PT, R16, 0x8, PT ;  /* 0x000000081000780c */ /* 0x000fce0003f62270 */
[----:B------:R-:W-:Y:S01]  /*02f0*/  @P0 IMAD.MOV.U32 R20, RZ, RZ, R12 ;  /* 0x000000ffff140224 */ /* 0x000fe200078e000c */
[C---:B------:R-:W-:Y:S01]  /*0300*/  ISETP.EQ.AND P0, PT, R16.reuse, 0xc, PT ;  /* 0x0000000c1000780c */ /* 0x040fe20003f02270 */
[----:B------:R-:W-:Y:S01]  /*0310*/  @P1 IMAD.MOV.U32 R20, RZ, RZ, R9 ;  /* 0x000000ffff141224 */ /* 0x000fe200078e0009 */
[C---:B------:R-:W-:Y:S01]  /*0320*/  ISETP.EQ.AND P1, PT, R16.reuse, 0x10, PT ;  /* 0x000000101000780c */ /* 0x040fe20003f22270 */
[----:B------:R-:W-:Y:S01]  /*0330*/  @P2 IMAD.MOV.U32 R20, RZ, RZ, R10 ;  /* 0x000000ffff142224 */ /* 0x000fe200078e000a */
[C---:B------:R-:W-:Y:S01]  /*0340*/  ISETP.EQ.AND P2, PT, R16.reuse, 0x14, PT ;  /* 0x000000141000780c */ /* 0x040fe20003f42270 */
[----:B------:R-:W-:Y:S01]  /*0350*/  @P3 IMAD.MOV.U32 R20, RZ, RZ, R13 ;  /* 0x000000ffff143224 */ /* 0x000fe200078e000d */
[----:B------:R-:W-:-:S07]  /*0360*/  ISETP.EQ.AND P3, PT, R16, 0x18, PT ;  /* 0x000000181000780c */ /* 0x000fce0003f62270 */
[----:B------:R-:W-:Y:S01]  /*0370*/  @P0 IMAD.MOV.U32 R20, RZ, RZ, R14 ;  /* 0x000000ffff140224 */ /* 0x000fe200078e000e */
[C---:B------:R-:W-:Y:S01]  /*0380*/  ISETP.EQ.AND P0, PT, R16.reuse, 0x1c, PT ;  /* 0x0000001c1000780c */ /* 0x040fe20003f02270 */
[----:B------:R-:W-:Y:S01]  /*0390*/  @P1 IMAD.MOV.U32 R20, RZ, RZ, R11 ;  /* 0x000000ffff141224 */ /* 0x000fe200078e000b */
[C---:B------:R-:W-:Y:S01]  /*03a0*/  ISETP.EQ.AND P1, PT, R16.reuse, 0x20, PT ;  /* 0x000000201000780c */ /* 0x040fe20003f22270 */
[--C-:B------:R-:W-:Y:S01]  /*03b0*/  @P2 IMAD.MOV.U32 R20, RZ, RZ, R0.reuse ;  /* 0x000000ffff142224 */ /* 0x100fe200078e0000 */
[C---:B------:R-:W-:Y:S01]  /*03c0*/  ISETP.EQ.AND P2, PT, R16.reuse, 0x24, PT ;  /* 0x000000241000780c */ /* 0x040fe20003f42270 */
[----:B------:R-:W-:Y:S01]  /*03d0*/  @P3 IMAD.MOV.U32 R20, RZ, RZ, R0 ;  /* 0x000000ffff143224 */ /* 0x000fe200078e0000 */
[----:B------:R-:W-:-:S07]  /*03e0*/  ISETP.EQ.AND P3, PT, R16, 0x28, PT ;  /* 0x000000281000780c */ /* 0x000fce0003f62270 */
[--C-:B------:R-:W-:Y:S02]  /*03f0*/  @P0 IMAD.MOV.U32 R20, RZ, RZ, R0.reuse ;  /* 0x000000ffff140224 */ /* 0x100fe400078e0000 */
[--C-:B------:R-:W-:Y:S02]  /*0400*/  @P1 IMAD.MOV.U32 R20, RZ, RZ, R0.reuse ;  /* 0x000000ffff141224 */ /* 0x100fe400078e0000 */
[--C-:B------:R-:W-:Y:S02]  /*0410*/  @P2 IMAD.MOV.U32 R20, RZ, RZ, R0.reuse ;  /* 0x000000ffff142224 */ /* 0x100fe400078e0000 */
[----:B------:R-:W-:-:S07]  /*0420*/  @P3 IMAD.MOV.U32 R20, RZ, RZ, R0 ;  /* 0x000000ffff143224 */ /* 0x000fce00078e0000 */
.L_x_4:
[----:B------:R-:W-:Y:S01]  /*0430*/  SHF.R.U32.HI R38, RZ, UR4, R20 ;  /* 0x00000004ff267c19 */ /* 0x000fe20008011614 */
[----:B------:R-:W-:-:S03]  /*0440*/  VIADD R16, R37, UR4 ;  /* 0x0000000425107c36 */ /* 0x000fc60008000000 */
[----:B------:R-:W-:-:S04]  /*0450*/  LOP3.LUT R17, R38, 0x1, RZ, 0xc0, !PT ;  /* 0x0000000126117812 */ /* 0x000fc800078ec0ff */
[----:B------:R-:W-:Y:S01]  /*0460*/  ISETP.NE.U32.AND P0, PT, R17, 0x1, PT ;  /* 0x000000011100780c */ /* 0x000fe20003f05070 */
[----:B------:R-:W-:-:S03]  /*0470*/  IMAD R17, R16, 0x5, RZ ;  /* 0x0000000510117824 */ /* 0x000fc600078e02ff */
[----:B------:R-:W-:Y:S01]  /*0480*/  R2P PR, R38, 0x7e ;  /* 0x0000007e26007804 */ /* 0x000fe20000000000 */
[----:B------:R-:W-:-:S08]  /*0490*/  IMAD.WIDE.U32 R16, R17, 0x4, R2 ;  /* 0x0000000411107825 */ /* 0x000fd000078e0002 */
[----:B------:R-:W2:Y:S04]  /*04a0*/  @!P0 LDG.E R21, desc[UR8][R16.64+0x10] ;  /* 0x0000100810158981 */ /* 0x000ea8000c1e1900 */
[----:B------:R-:W3:Y:S04]  /*04b0*/  @P1 LDG.E R23, desc[UR8][R16.64+0x24] ;  /* 0x0000240810171981 */ /* 0x000ee8000c1e1900 */
[----:B------:R-:W4:Y:S04]  /*04c0*/  @P2 LDG.E R25, desc[UR8][R16.64+0x38] ;  /* 0x0000380810192981 */ /* 0x000f28000c1e1900 */
[----:B------:R-:W5:Y:S04]  /*04d0*/  @P3 LDG.E R27, desc[UR8][R16.64+0x4c] ;  /* 0x00004c08101b3981 */ /* 0x000f68000c1e1900 */
[----:B------:R-:W5:Y:S04]  /*04e0*/  @!P0 LDG.E R22, desc[UR8][R16.64] ;  /* 0x0000000810168981 */ /* 0x000f68000c1e1900 */
[----:B------:R-:W5:Y:S04]  /*04f0*/  @!P0 LDG.E R24, desc[UR8][R16.64+0xc] ;  /* 0x00000c0810188981 */ /* 0x000f68000c1e1900 */
[----:B------:R-:W5:Y:S04]  /*0500*/  @P1 LDG.E R26, desc[UR8][R16.64+0x14] ;  /* 0x00001408101a1981 */ /* 0x000f68000c1e1900 */
        /* <DEDUP_REMOVED lines=10> */
[----:B------:R-:W5:Y:S01]  /*05b0*/  @P6 LDG.E R45, desc[UR8][R16.64+0x88] ;  /* 0x00008808102d6981 */ /* 0x000f62000c1e1900 */
[----:B--2---:R-:W-:-:S03]  /*05c0*/  @!P0 LOP3.LUT R4, R4, R21, RZ, 0x3c, !PT ;  /* 0x0000001504048212 */ /* 0x004fc600078e3cff */
[----:B------:R-:W2:Y:S01]  /*05d0*/  @!P0 LDG.E R21, desc[UR8][R16.64+0x4] ;  /* 0x0000040810158981 */ /* 0x000ea2000c1e1900 */
[----:B---3--:R-:W-:-:S03]  /*05e0*/  @P1 LOP3.LUT R4, R4, R23, RZ, 0x3c, !PT ;  /* 0x0000001704041212 */ /* 0x008fc600078e3cff */
[----:B------:R-:W3:Y:S01]  /*05f0*/  @!P0 LDG.E R23, desc[UR8][R16.64+0x8] ;  /* 0x0000080810178981 */ /* 0x000ee2000c1e1900 */
[----:B----4-:R-:W-:-:S03]  /*0600*/  @P2 LOP3.LUT R4, R4, R25, RZ, 0x3c, !PT ;  /* 0x0000001904042212 */ /* 0x010fc600078e3cff */
[----:B------:R-:W4:Y:S01]  /*0610*/  @P1 LDG.E R25, desc[UR8][R16.64+0x18] ;  /* 0x0000180810191981 */ /* 0x000f22000c1e1900 */
[----:B-----5:R-:W-:-:S03]  /*0620*/  @P3 LOP3.LUT R4, R4, R27, RZ, 0x3c, !PT ;  /* 0x0000001b04043212 */ /* 0x020fc600078e3cff */
[----:B------:R-:W5:Y:S01]  /*0630*/  @P1 LDG.E R27, desc[UR8][R16.64+0x1c] ;  /* 0x00001c08101b1981 */ /* 0x000f62000c1e1900 */
[----:B------:R-:W-:-:S03]  /*0640*/  @!P0 LOP3.LUT R7, R7, R22, RZ, 0x3c, !PT ;  /* 0x0000001607078212 */ /* 0x000fc600078e3cff */
[----:B------:R-:W5:Y:S01]  /*0650*/  @P3 LDG.E R22, desc[UR8][R16.64+0x48] ;  /* 0x0000480810163981 */ /* 0x000f62000c1e1900 */
[----:B------:R-:W-:-:S03]  /*0660*/  @!P0 LOP3.LUT R5, R5, R24, RZ, 0x3c, !PT ;  /* 0x0000001805058212 */ /* 0x000fc600078e3cff */
[----:B------:R-:W5:Y:S01]  /*0670*/  @P4 LDG.E R24, desc[UR8][R16.64+0x50] ;  /* 0x0000500810184981 */ /* 0x000f62000c1e1900 */
[----:B------:R-:W-:-:S03]  /*0680*/  @P1 LOP3.LUT R7, R7, R26, RZ, 0x3c, !PT ;  /* 0x0000001a07071212 */ /* 0x000fc600078e3cff */
        /* <DEDUP_REMOVED lines=9> */
[----:B------:R-:W-:Y:S02]  /*0720*/  @P4 LOP3.LUT R4, R4, R41, RZ, 0x3c, !PT ;  /* 0x0000002904044212 */ /* 0x000fe400078e3cff */
[----:B--2---:R-:W-:Y:S02]  /*0730*/  @!P0 LOP3.LUT R8, R8, R21, RZ, 0x3c, !PT ;  /* 0x0000001508088212 */ /* 0x004fe400078e3cff */
[----:B------:R-:W2:Y:S01]  /*0740*/  @P4 LDG.E R21, desc[UR8][R16.64+0x54] ;  /* 0x0000540810154981 */ /* 0x000ea2000c1e1900 */
[----:B---3--:R-:W-:Y:S02]  /*0750*/  @!P0 LOP3.LUT R6, R6, R23, RZ, 0x3c, !PT ;  /* 0x0000001706068212 */ /* 0x008fe400078e3cff */
[----:B------:R-:W-:Y:S01]  /*0760*/  LOP3.LUT P0, RZ, R38, 0x80, RZ, 0xc0, !PT ;  /* 0x0000008026ff7812 */ /* 0x000fe2000780c0ff */
[----:B------:R-:W3:Y:S01]  /*0770*/  @P4 LDG.E R23, desc[UR8][R16.64+0x58] ;  /* 0x0000580810174981 */ /* 0x000ee2000c1e1900 */
[----:B----4-:R-:W-:-:S03]  /*0780*/  @P1 LOP3.LUT R8, R8, R25, RZ, 0x3c, !PT ;  /* 0x0000001908081212 */ /* 0x010fc600078e3cff */
[----:B------:R-:W4:Y:S01]  /*0790*/  @P5 LDG.E R25, desc[UR8][R16.64+0x68] ;  /* 0x0000680810195981 */ /* 0x000f22000c1e1900 */
[----:B-----5:R-:W-:-:S03]  /*07a0*/  @P1 LOP3.LUT R6, R6, R27, RZ, 0x3c, !PT ;  /* 0x0000001b06061212 */ /* 0x020fc600078e3cff */
[----:B------:R-:W5:Y:S01]  /*07b0*/  @P5 LDG.E R27, desc[UR8][R16.64+0x6c] ;  /* 0x00006c08101b5981 */ /* 0x000f62000c1e1900 */
[----:B------:R-:W-:Y:S02]  /*07c0*/  @P2 LOP3.LUT R8, R8, R29, RZ, 0x3c, !PT ;  /* 0x0000001d08082212 */ /* 0x000fe400078e3cff */
[----:B------:R-:W-:Y:S01]  /*07d0*/  @P2 LOP3.LUT R6, R6, R31, RZ, 0x3c, !PT ;  /* 0x0000001f06062212 */ /* 0x000fe200078e3cff */
[----:B------:R-:W5:Y:S01]  /*07e0*/  @P6 LDG.E R29, desc[UR8][R16.64+0x7c] ;  /* 0x00007c08101d6981 */ /* 0x000f62000c1e1900 */
[----:B------:R-:W-:-:S03]  /*07f0*/  @P3 LOP3.LUT R8, R8, R33, RZ, 0x3c, !PT ;  /* 0x0000002108083212 */ /* 0x000fc600078e3cff */
[----:B------:R-:W5:Y:S01]  /*0800*/  @P6 LDG.E R31, desc[UR8][R16.64+0x80] ;  /* 0x00008008101f6981 */ /* 0x000f62000c1e1900 */
[----:B------:R-:W-:-:S03]  /*0810*/  @P3 LOP3.LUT R6, R6, R39, RZ, 0x3c, !PT ;  /* 0x0000002706063212 */ /* 0x000fc600078e3cff */
[----:B------:R-:W5:Y:S04]  /*0820*/  @P0 LDG.E R40, desc[UR8][R16.64+0x8c] ;  /* 0x00008c0810280981 */ /* 0x000f68000c1e1900 */
[----:B------:R-:W5:Y:S04]  /*0830*/  @P0 LDG.E R33, desc[UR8][R16.64+0x90] ;  /* 0x0000900810210981 */ /* 0x000f68000c1e1900 */
[----:B------:R-:W5:Y:S04]  /*0840*/  @P0 LDG.E R39, desc[UR8][R16.64+0x94] ;  /* 0x0000940810270981 */ /* 0x000f68000c1e1900 */
[----:B------:R-:W5:Y:S04]  /*0850*/  @P0 LDG.E R42, desc[UR8][R16.64+0x98] ;  /* 0x00009808102a0981 */ /* 0x000f68000c1e1900 */
[----:B------:R-:W5:Y:S01]  /*0860*/  @P0 LDG.E R41, desc[UR8][R16.64+0x9c] ;  /* 0x00009c0810290981 */ /* 0x000f62000c1e1900 */
[----:B------:R-:W-:-:S02]  /*0870*/  @P3 LOP3.LUT R5, R5, R22, RZ, 0x3c, !PT ;  /* 0x0000001605053212 */ /* 0x000fc400078e3cff */
[----:B------:R-:W-:Y:S02]  /*0880*/  @P4 LOP3.LUT R7, R7, R24, RZ, 0x3c, !PT ;  /* 0x0000001807074212 */ /* 0x000fe400078e3cff */
[----:B------:R-:W-:Y:S02]  /*0890*/  @P4 LOP3.LUT R5, R5, R26, RZ, 0x3c, !PT ;  /* 0x0000001a05054212 */ /* 0x000fe400078e3cff */
[----:B------:R-:W-:Y:S02]  /*08a0*/  @P5 LOP3.LUT R4, R4, R43, RZ, 0x3c, !PT ;  /* 0x0000002b04045212 */ /* 0x000fe400078e3cff */
[----:B------:R-:W-:Y:S02]  /*08b0*/  @P5 LOP3.LUT R7, R7, R28, RZ, 0x3c, !PT ;  /* 0x0000001c07075212 */ /* 0x000fe400078e3cff */
[----:B------:R-:W-:Y:S02]  /*08c0*/  @P5 LOP3.LUT R5, R5, R30, RZ, 0x3c, !PT ;  /* 0x0000001e05055212 */ /* 0x000fe400078e3cff */
[----:B------:R-:W-:-:S02]  /*08d0*/  @P6 LOP3.LUT R4, R4, R45, RZ, 0x3c, !PT ;  /* 0x0000002d04046212 */ /* 0x000fc400078e3cff */
[----:B------:R-:W-:Y:S02]  /*08e0*/  @P6 LOP3.LUT R7, R7, R34, RZ, 0x3c, !PT ;  /* 0x0000002207076212 */ /* 0x000fe400078e3cff */
[----:B------:R-:W-:Y:S02]  /*08f0*/  @P6 LOP3.LUT R5, R5, R36, RZ, 0x3c, !PT ;  /* 0x0000002405056212 */ /* 0x000fe400078e3cff */
[----:B--2---:R-:W-:Y:S02]  /*0900*/  @P4 LOP3.LUT R8, R8, R21, RZ, 0x3c, !PT ;  /* 0x0000001508084212 */ /* 0x004fe400078e3cff */
[----:B---3--:R-:W-:Y:S02]  /*0910*/  @P4 LOP3.LUT R6, R6, R23, RZ, 0x3c, !PT ;  /* 0x0000001706064212 */ /* 0x008fe400078e3cff */
[----:B----4-:R-:W-:Y:S02]  /*0920*/  @P5 LOP3.LUT R8, R8, R25, RZ, 0x3c, !PT ;  /* 0x0000001908085212 */ /* 0x010fe400078e3cff */
[----:B-----5:R-:W-:-:S02]  /*0930*/  @P5 LOP3.LUT R6, R6, R27, RZ, 0x3c, !PT ;  /* 0x0000001b06065212 */ /* 0x020fc400078e3cff */
[----:B------:R-:W-:Y:S02]  /*0940*/  @P6 LOP3.LUT R8, R8, R29, RZ, 0x3c, !PT ;  /* 0x0000001d08086212 */ /* 0x000fe400078e3cff */
[----:B------:R-:W-:Y:S02]  /*0950*/  @P6 LOP3.LUT R6, R6, R31, RZ, 0x3c, !PT ;  /* 0x0000001f06066212 */ /* 0x000fe400078e3cff */
[----:B------:R-:W-:Y:S02]  /*0960*/  @P0 LOP3.LUT R7, R7, R40, RZ, 0x3c, !PT ;  /* 0x0000002807070212 */ /* 0x000fe400078e3cff */
[----:B------:R-:W-:Y:S02]  /*0970*/  @P0 LOP3.LUT R8, R8, R33, RZ, 0x3c, !PT ;  /* 0x0000002108080212 */ /* 0x000fe400078e3cff */
[----:B------:R-:W-:Y:S02]  /*0980*/  @P0 LOP3.LUT R6, R6, R39, RZ, 0x3c, !PT ;  /* 0x0000002706060212 */ /* 0x000fe400078e3cff */
[----:B------:R-:W-:-:S02]  /*0990*/  @P0 LOP3.LUT R5, R5, R42, RZ, 0x3c, !PT ;  /* 0x0000002a05050212 */ /* 0x000fc400078e3cff */
[----:B------:R-:W-:Y:S02]  /*09a0*/  @P0 LOP3.LUT R4, R4, R41, RZ, 0x3c, !PT ;  /* 0x0000002904040212 */ /* 0x000fe400078e3cff */
[----:B------:R-:W-:-:S13]  /*09b0*/  R2P PR, R38.B1, 0x7f ;  /* 0x0000007f26007804 */ /* 0x000fda0000001000 */
[----:B------:R-:W2:Y:S04]  /*09c0*/  @P0 LDG.E R25, desc[UR8][R16.64+0xb0] ;  /* 0x0000b00810190981 */ /* 0x000ea8000c1e1900 */
[----:B------:R-:W3:Y:S04]  /*09d0*/  @P1 LDG.E R31, desc[UR8][R16.64+0xc4] ;  /* 0x0000c408101f1981 */ /* 0x000ee8000c1e1900 */
[----:B------:R-:W4:Y:S04]  /*09e0*/  @P0 LDG.E R26, desc[UR8][R16.64+0xa0] ;  /* 0x0000a008101a0981 */ /* 0x000f28000c1e1900 */
        /* <DEDUP_REMOVED lines=17> */
[----:B--2---:R-:W-:-:S03]  /*0b00*/  @P0 LOP3.LUT R4, R4, R25, RZ, 0x3c, !PT ;  /* 0x0000001904040212 */ /* 0x004fc600078e3cff */
[----:B------:R-:W2:Y:S01]  /*0b10*/  @P4 LDG.E R25, desc[UR8][R16.64+0xf4] ;  /* 0x0000f40810194981 */ /* 0x000ea2000c1e1900 */
[----:B---3--:R-:W-:-:S03]  /*0b20*/  @P1 LOP3.LUT R4, R4, R31, RZ, 0x3c, !PT ;  /* 0x0000001f04041212 */ /* 0x008fc600078e3cff */
[----:B------:R-:W3:Y:S01]  /*0b30*/  @P5 LDG.E R31, desc[UR8][R16.64+0x10c] ;  /* 0x00010c08101f5981 */ /* 0x000ee2000c1e1900 */
[----:B----4-:R-:W-:-:S03]  /*0b40*/  @P0 LOP3.LUT R7, R7, R26, RZ, 0x3c, !PT ;  /* 0x0000001a07070212 */ /* 0x010fc600078e3cff */
[----:B------:R-:W4:Y:S01]  /*0b50*/  @P3 LDG.E R26, desc[UR8][R16.64+0xe8] ;  /* 0x0000e808101a3981 */ /* 0x000f22000c1e1900 */
[----:B-----5:R-:W-:-:S03]  /*0b60*/  @P0 LOP3.LUT R8, R8, R21, RZ, 0x3c, !PT ;  /* 0x0000001508080212 */ /* 0x020fc600078e3cff */
[----:B------:R-:W5:Y:S01]  /*0b70*/  @P3 LDG.E R21, desc[UR8][R16.64+0xe0] ;  /* 0x0000e00810153981 */ /* 0x000f62000c1e1900 */
[----:B------:R-:W-:-:S03]  /*0b80*/  @P0 LOP3.LUT R6, R6, R23, RZ, 0x3c, !PT ;  /* 0x0000001706060212 */ /* 0x000fc600078e3cff */
[----:B------:R-:W2:Y:S01]  /*0b90*/  @P3 LDG.E R23, desc[UR8][R16.64+0xe4] ;  /* 0x0000e40810173981 */ /* 0x000ea2000c1e1900 */
[----:B------:R-:W-:Y:S02]  /*0ba0*/  @P0 LOP3.LUT R5, R5, R28, RZ, 0x3c, !PT ;  /* 0x0000001c05050212 */ /* 0x000fe400078e3cff */
[----:B------:R-:W-:Y:S01]  /*0bb0*/  LOP3.LUT P0, RZ, R38, 0x8000, RZ, 0xc0, !PT ;  /* 0x0000800026ff7812 */ /* 0x000fe2000780c0ff */
[----:B------:R-:W3:Y:S01]  /*0bc0*/  @P4 LDG.E R28, desc[UR8][R16.64+0xf0] ;  /* 0x0000f008101c4981 */ /* 0x000ee2000c1e1900 */
[----:B------:R-:W-:-:S03]  /*0bd0*/  @P2 LOP3.LUT R4, R4, R41, RZ, 0x3c, !PT ;  /* 0x0000002904042212 */ /* 0x000fc600078e3cff */
        /* <DEDUP_REMOVED lines=24> */
[----:B------:R-:W3:Y:S04]  /*0d60*/  @P0 LDG.E R45, desc[UR8][R16.64+0x13c] ;  /* 0x00013c08102d0981 */ /* 0x000ee8000c1e1900 */
[----:B------:R-:W3:Y:S01]  /*0d70*/  @P0 LDG.E R22, desc[UR8][R16.64+0x138] ;  /* 0x0001380810160981 */ /* 0x000ee2000c1e1900 */
[----:B------:R-:W-:-:S04]  /*0d80*/  UIADD3 UR4, UPT, UPT, UR4, 0x10, URZ ;  /* 0x0000001004047890 */ /* 0x000fc8000fffe0ff */
[----:B------:R-:W-:Y:S01]  /*0d90*/  UISETP.NE.AND UP0, UPT, UR4, 0x20, UPT ;  /* 0x000000200400788c */ /* 0x000fe2000bf05270 */
[----:B------:R-:W-:Y:S02]  /*0da0*/  @P6 LOP3.LUT R4, R4, R42, RZ, 0x3c, !PT ;  /* 0x0000002a04046212 */ /* 0x000fe400078e3cff */
[----:B----4-:R-:W-:Y:S02]  /*0db0*/  @P3 LOP3.LUT R5, R5, R26, RZ, 0x3c, !PT ;  /* 0x0000001a05053212 */ /* 0x010fe400078e3cff */
[----:B-----5:R-:W-:Y:S02]  /*0dc0*/  @P3 LOP3.LUT R8, R8, R21, RZ, 0x3c, !PT ;  /* 0x0000001508083212 */ /* 0x020fe400078e3cff */
[----:B--2---:R-:W-:Y:S02]  /*0dd0*/  @P3 LOP3.LUT R6, R6, R23, RZ, 0x3c, !PT ;  /* 0x0000001706063212 */ /* 0x004fe400078e3cff */
[----:B------:R-:W-:Y:S02]  /*0de0*/  @P4 LOP3.LUT R8, R8, R25, RZ, 0x3c, !PT ;  /* 0x0000001908084212 */ /* 0x000fe400078e3cff */
[----:B---3--:R-:W-:-:S02]  /*0df0*/  @P4 LOP3.LUT R7, R7, R28, RZ, 0x3c, !PT ;  /* 0x0000001c07074212 */ /* 0x008fc400078e3cff */
[----:B------:R-:W-:Y:S02]  /*0e00*/  @P4 LOP3.LUT R5, R5, R30, RZ, 0x3c, !PT ;  /* 0x0000001e05054212 */ /* 0x000fe400078e3cff */
[----:B------:R-:W-:-:S04]  /*0e10*/  @P4 LOP3.LUT R6, R6, R27, RZ, 0x3c, !PT ;  /* 0x0000001b06064212 */ /* 0x000fc800078e3cff */
        /* <DEDUP_REMOVED lines=8> */
[----:B------:R-:W-:Y:S02]  /*0ea0*/  @P0 LOP3.LUT R8, R8, R41, RZ, 0x3c, !PT ;  /* 0x0000002908080212 */ /* 0x000fe400078e3cff */
[----:B------:R-:W-:Y:S02]  /*0eb0*/  @P0 LOP3.LUT R7, R7, R40, RZ, 0x3c, !PT ;  /* 0x0000002807070212 */ /* 0x000fe400078e3cff */
[----:B------:R-:W-:Y:S02]  /*0ec0*/  @P0 LOP3.LUT R6, R6, R43, RZ, 0x3c, !PT ;  /* 0x0000002b06060212 */ /* 0x000fe400078e3cff */
[----:B------:R-:W-:-:S02]  /*0ed0*/  @P0 LOP3.LUT R4, R4, R45, RZ, 0x3c, !PT ;  /* 0x0000002d04040212 */ /* 0x000fc400078e3cff */
[----:B------:R-:W-:Y:S01]  /*0ee0*/  @P0 LOP3.LUT R5, R5, R22, RZ, 0x3c, !PT ;  /* 0x0000001605050212 */ /* 0x000fe200078e3cff */
[----:B------:R-:W-:Y:S06]  /*0ef0*/  BRA.U UP0, `(.L_x_4) ;  /* 0xfffffff5004c7547 */ /* 0x000fec000b83ffff */
[----:B------:R-:W-:-:S05]  /*0f00*/  VIADD R35, R35, 0x1 ;  /* 0x0000000123237836 */ /* 0x000fca0000000000 */
[----:B------:R-:W-:-:S13]  /*0f10*/  ISETP.NE.AND P0, PT, R35, 0x5, PT ;  /* 0x000000052300780c */ /* 0x000fda0003f05270 */
[----:B------:R-:W-:Y:S05]  /*0f20*/  @P0 BRA `(.L_x_5) ;  /* 0xfffffff000d40947 */ /* 0x000fea000383ffff */
[----:B------:R-:W-:Y:S01]  /*0f30*/  ISETP.NE.U32.AND P0, PT, R32, 0x1, PT ;  /* 0x000000012000780c */ /* 0x000fe20003f05070 */
[----:B------:R-:W-:Y:S02]  /*0f40*/  IMAD.MOV.U32 R9, RZ, RZ, R7 ;  /* 0x000000ffff097224 */ /* 0x000fe400078e0007 */
[----:B------:R-:W-:Y:S01]  /*0f50*/  IMAD.MOV.U32 R10, RZ, RZ, R8 ;  /* 0x000000ffff0a7224 */ /* 0x000fe200078e0008 */
[----:B------:R-:W-:Y:S01]  /*0f60*/  ISETP.NE.AND.EX P0, PT, RZ, RZ, PT, P0 ;  /* 0x000000ffff00720c */ /* 0x000fe20003f05300 */
[----:B------:R-:W-:Y:S02]  /*0f70*/  IMAD.MOV.U32 R13, RZ, RZ, R6 ;  /* 0x000000ffff0d7224 */ /* 0x000fe400078e0006 */
[----:B------:R-:W-:Y:S02]  /*0f80*/  IMAD.MOV.U32 R14, RZ, RZ, R5 ;  /* 0x000000ffff0e7224 */ /* 0x000fe400078e0005 */
[----:B------:R-:W-:-:S08]  /*0f90*/  IMAD.MOV.U32 R11, RZ, RZ, R4 ;  /* 0x000000ffff0b7224 */ /* 0x000fd000078e0004 */
[----:B------:R-:W-:Y:S05]  /*0fa0*/  @!P0 BRA `(.L_x_3) ;  /* 0x0000001800ac8947 */ /* 0x000fea0003800000 */
[----:B------:R-:W-:Y:S01]  /*0fb0*/  CS2R R6, SRZ ;  /* 0x0000000000067805 */ /* 0x000fe2000001ff00 */
[----:B------:R-:W-:Y:S01]  /*0fc0*/  IMAD.MOV.U32 R8, RZ, RZ, RZ ;  /* 0x000000ffff087224 */ /* 0x000fe200078e00ff */
[----:B------:R-:W-:Y:S01]  /*0fd0*/  CS2R R4, SRZ ;  /* 0x0000000000047805 */ /* 0x000fe2000001ff00 */
[----:B------:R-:W-:-:S07]  /*0fe0*/  IMAD.MOV.U32 R35, RZ, RZ, RZ ;  /* 0x000000ffff237224 */ /* 0x000fce00078e00ff */
.L_x_7:
        /* <DEDUP_REMOVED lines=27> */
.L_x_6:
        /* <DEDUP_REMOVED lines=183> */
[----:B------:R-:W-:Y:S05]  /*1d10*/  @P0 BRA `(.L_x_3) ;  /* 0x0000000c00500947 */ /* 0x000fea0003800000 */
[----:B------:R-:W-:Y:S01]  /*1d20*/  CS2R R6, SRZ ;  /* 0x0000000000067805 */ /* 0x000fe2000001ff00 */
[----:B------:R-:W-:Y:S01]  /*1d30*/  IMAD.MOV.U32 R8, RZ, RZ, RZ ;  /* 0x000000ffff087224 */ /* 0x000fe200078e00ff */
[----:B------:R-:W-:Y:S01]  /*1d40*/  CS2R R4, SRZ ;  /* 0x0000000000047805 */ /* 0x000fe2000001ff00 */
[----:B------:R-:W-:-:S07]  /*1d50*/  IMAD.MOV.U32 R36, RZ, RZ, RZ ;  /* 0x000000ffff247224 */ /* 0x000fce00078e00ff */
.L_x_9:
        /* <DEDUP_REMOVED lines=27> */
.L_x_8:
        /* <DEDUP_REMOVED lines=9> */
[----:B------:R-:W4:Y:S04]  /*1fa0*/  @!P0 LDG.E R22, desc[UR8][R16.64] ;  /* 0x0000000810168981 */ /* 0x000f28000c1e1900 */
        /* <DEDUP_REMOVED lines=20> */
[----:B----4-:R-:W-:-:S03]  /*20f0*/  @!P0 LOP3.LUT R7, R7, R22, RZ, 0x3c, !PT ;  /* 0x0000001607078212 */ /* 0x010fc600078e3cff */
[----:B------:R-:W4:Y:S01]  /*2100*/  @P3 LDG.E R22, desc[UR8][R16.64+0x48] ;  /* 0x0000480810163981 */ /* 0x000f22000c1e1900 */
[----:B-----5:R-:W-:-:S03]  /*2110*/  @!P0 LOP3.LUT R5, R5, R24, RZ, 0x3c, !PT ;  /* 0x0000001805058212 */ /* 0x020fc600078e3cff */
        /* <DEDUP_REMOVED lines=10> */
[----:B------:R-:W-:Y:S02]  /*21c0*/  @P2 LOP3.LUT R5, R5, R32, RZ, 0x3c, !PT ;  /* 0x0000002005052212 */ /* 0x000fe400078e3cff */
[----:B------:R-:W5:Y:S01]  /*21d0*/  @P6 LDG.E R32, desc[UR8][R16.64+0x78] ;  /* 0x0000780810206981 */ /* 0x000f62000c1e1900 */
[----:B------:R-:W-:-:S03]  /*21e0*/  @P3 LOP3.LUT R7, R7, R34, RZ, 0x3c, !PT ;  /* 0x0000002207073212 */ /* 0x000fc600078e3cff */
[----:B------:R-:W5:Y:S01]  /*21f0*/  @P6 LDG.E R34, desc[UR8][R16.64+0x84] ;  /* 0x0000840810226981 */ /* 0x000f62000c1e1900 */
[----:B------:R-:W-:Y:S02]  /*2200*/  @P4 LOP3.LUT R4, R4, R41, RZ, 0x3c, !PT ;  /* 0x0000002904044212 */ /* 0x000fe400078e3cff */
[----:B--2---:R-:W-:Y:S02]  /*2210*/  @!P0 LOP3.LUT R8, R8, R21, RZ, 0x3c, !PT ;  /* 0x0000001508088212 */ /* 0x004fe400078e3cff */
[----:B------:R-:W2:Y:S01]  /*2220*/  @P3 LDG.E R21, desc[UR8][R16.64+0x44] ;  /* 0x0000440810153981 */ /* 0x000ea2000c1e1900 */
[----:B---3--:R-:W-:Y:S02]  /*2230*/  @!P0 LOP3.LUT R6, R6, R23, RZ, 0x3c, !PT ;  /* 0x0000001706068212 */ /* 0x008fe400078e3cff */
[----:B------:R-:W-:Y:S01]  /*2240*/  @P1 LOP3.LUT R8, R8, R25, RZ, 0x3c, !PT ;  /* 0x0000001908081212 */ /* 0x000fe200078e3cff */
[----:B------:R-:W3:Y:S01]  /*2250*/  @P4 LDG.E R23, desc[UR8][R16.64+0x54] ;  /* 0x0000540810174981 */ /* 0x000ee2000c1e1900 */
[----:B------:R-:W-:-:S03]  /*2260*/  LOP3.LUT P0, RZ, R38, 0x80, RZ, 0xc0, !PT ;  /* 0x0000008026ff7812 */ /* 0x000fc6000780c0ff */
[----:B------:R-:W3:Y:S01]  /*2270*/  @P4 LDG.E R25, desc[UR8][R16.64+0x58] ;  /* 0x0000580810194981 */ /* 0x000ee2000c1e1900 */
[----:B------:R-:W-:Y:S02]  /*2280*/  @P1 LOP3.LUT R6, R6, R27, RZ, 0x3c, !PT ;  /* 0x0000001b06061212 */ /* 0x000fe400078e3cff */
[----:B------:R-:W-:Y:S01]  /*2290*/  @P2 LOP3.LUT R8, R8, R29, RZ, 0x3c, !PT ;  /* 0x0000001d08082212 */ /* 0x000fe200078e3cff */
[----:B------:R-:W3:Y:S01]  /*22a0*/  @P5 LDG.E R27, desc[UR8][R16.64+0x68] ;  /* 0x00006808101b5981 */ /* 0x000ee2000c1e1900 */
[----:B------:R-:W-:-:S03]  /*22b0*/  @P2 LOP3.LUT R6, R6, R31, RZ, 0x3c, !PT ;  /* 0x0000001f06062212 */ /* 0x000fc600078e3cff */
[----:B------:R-:W3:Y:S01]  /*22c0*/  @P5 LDG.E R29, desc[UR8][R16.64+0x6c] ;  /* 0x00006c08101d5981 */ /* 0x000ee2000c1e1900 */
[----:B------:R-:W-:-:S03]  /*22d0*/  @P3 LOP3.LUT R8, R8, R35, RZ, 0x3c, !PT ;  /* 0x0000002308083212 */ /* 0x000fc600078e3cff */
[----:B------:R-:W3:Y:S04]  /*22e0*/  @P6 LDG.E R31, desc[UR8][R16.64+0x7c] ;  /* 0x00007c08101f6981 */ /* 0x000ee8000c1e1900 */
[----:B------:R-:W3:Y:S04]  /*22f0*/  @P0 LDG.E R40, desc[UR8][R16.64+0x8c] ;  /* 0x00008c0810280981 */ /* 0x000ee8000c1e1900 */
[----:B------:R-:W3:Y:S04]  /*2300*/  @P0 LDG.E R35, desc[UR8][R16.64+0x90] ;  /* 0x0000900810230981 */ /* 0x000ee8000c1e1900 */
[----:B------:R-:W3:Y:S04]  /*2310*/  @P0 LDG.E R39, desc[UR8][R16.64+0x94] ;  /* 0x0000940810270981 */ /* 0x000ee8000c1e1900 */
[----:B------:R-:W3:Y:S04]  /*2320*/  @P0 LDG.E R42, desc[UR8][R16.64+0x98] ;  /* 0x00009808102a0981 */ /* 0x000ee8000c1e1900 */
[----:B------:R-:W3:Y:S01]  /*2330*/  @P0 LDG.E R41, desc[UR8][R16.64+0x9c] ;  /* 0x00009c0810290981 */ /* 0x000ee2000c1e1900 */
[----:B----4-:R-:W-:-:S02]  /*2340*/  @P3 LOP3.LUT R5, R5, R22, RZ, 0x3c, !PT ;  /* 0x0000001605053212 */ /* 0x010fc400078e3cff */
[----:B-----5:R-:W-:Y:S02]  /*2350*/  @P4 LOP3.LUT R7, R7, R24, RZ, 0x3c, !PT ;  /* 0x0000001807074212 */ /* 0x020fe400078e3cff */
        /* <DEDUP_REMOVED lines=44> */
[----:B----4-:R-:W-:-:S04]  /*2620*/  @P2 LOP3.LUT R4, R4, R39, RZ, 0x3c, !PT ;  /* 0x0000002704042212 */ /* 0x010fc800078e3cff */
[----:B-----5:R-:W-:-:S04]  /*2630*/  @P3 LOP3.LUT R4, R4, R41, RZ, 0x3c, !PT ;  /* 0x0000002904043212 */ /* 0x020fc800078e3cff */
[----:B------:R-:W-:Y:S02]  /*2640*/  @P4 LOP3.LUT R4, R4, R43, RZ, 0x3c, !PT ;  /* 0x0000002b04044212 */ /* 0x000fe400078e3cff */
[----:B------:R-:W-:Y:S02]  /*2650*/  @P0 LOP3.LUT R7, R7, R24, RZ, 0x3c, !PT ;  /* 0x0000001807070212 */ /* 0x000fe400078e3cff */
[----:B------:R-:W4:Y:S01]  /*2660*/  @P3 LDG.E R24, desc[UR8][R16.64+0xdc] ;  /* 0x0000dc0810183981 */ /* 0x000f22000c1e1900 */
[----:B------:R-:W-:-:S03]  /*2670*/  @P0 LOP3.LUT R8, R8, R23, RZ, 0x3c, !PT ;  /* 0x0000001708080212 */ /* 0x000fc600078e3cff */
[----:B------:R-:W5:Y:S01]  /*2680*/  @P3 LDG.E R23, desc[UR8][R16.64+0xe0] ;  /* 0x0000e00810173981 */ /* 0x000f62000c1e1900 */
[----:B------:R-:W-:-:S03]  /*2690*/  @P0 LOP3.LUT R6, R6, R25, RZ, 0x3c, !PT ;  /* 0x0000001906060212 */ /* 0x000fc600078e3cff */
[----:B------:R-:W2:Y:S01]  /*26a0*/  @P3 LDG.E R25, desc[UR8][R16.64+0xe4] ;  /* 0x0000e40810193981 */ /* 0x000ea2000c1e1900 */
[----:B------:R-:W-:-:S03]  /*26b0*/  @P0 LOP3.LUT R5, R5, R26, RZ, 0x3c, !PT ;  /* 0x0000001a05050212 */ /* 0x000fc600078e3cff */
[----:B------:R-:W3:Y:S01]  /*26c0*/  @P3 LDG.E R26, desc[UR8][R16.64+0xe8] ;  /* 0x0000e808101a3981 */ /* 0x000ee2000c1e1900 */
[----:B------:R-:W-:Y:S02]  /*26d0*/  LOP3.LUT P0, RZ, R38, 0x8000, RZ, 0xc0, !PT ;  /* 0x0000800026ff7812 */ /* 0x000fe4000780c0ff */
[----:B------:R-:W-:Y:S01]  /*26e0*/  @P5 LOP3.LUT R4, R4, R45, RZ, 0x3c, !PT ;  /* 0x0000002d04045212 */ /* 0x000fe200078e3cff */
        /* <DEDUP_REMOVED lines=22> */
[----:B------:R-:W3:Y:S01]  /*2850*/  @P0 LDG.E R22, desc[UR8][R16.64+0x138] ;  /* 0x0001380810160981 */ /* 0x000ee2000c1e1900 */
[----:B------:R-:W-:-:S04]  /*2860*/  UIADD3 UR4, UPT, UPT, UR4, 0x10, URZ ;  /* 0x0000001004047890 */ /* 0x000fc8000fffe0ff */
[----:B------:R-:W-:Y:S01]  /*2870*/  UISETP.NE.AND UP0, UPT, UR4, 0x20, UPT ;  /* 0x000000200400788c */ /* 0x000fe2000bf05270 */
[----:B----4-:R-:W-:Y:S02]  /*2880*/  @P3 LOP3.LUT R7, R7, R24, RZ, 0x3c, !PT ;  /* 0x0000001807073212 */ /* 0x010fe400078e3cff */
[----:B-----5:R-:W-:Y:S02]  /*2890*/  @P3 LOP3.LUT R8, R8, R23, RZ, 0x3c, !PT ;  /* 0x0000001708083212 */ /* 0x020fe400078e3cff */
        /* <DEDUP_REMOVED lines=18> */
[----:B------:R-:W-:Y:S01]  /*29c0*/  @P0 LOP3.LUT R5, R5, R22, RZ, 0x3c, !PT ;  /* 0x0000001605050212 */ /* 0x000fe200078e3cff */
[----:B------:R-:W-:Y:S06]  /*29d0*/  BRA.U UP0, `(.L_x_8) ;  /* 0xfffffff5004c7547 */ /* 0x000fec000b83ffff */
[----:B------:R-:W-:-:S05]  /*29e0*/  VIADD R36, R36, 0x1 ;  /* 0x0000000124247836 */ /* 0x000fca0000000000 */
[----:B------:R-:W-:-:S13]  /*29f0*/  ISETP.NE.AND P0, PT, R36, 0x5, PT ;  /* 0x000000052400780c */ /* 0x000fda0003f05270 */
[----:B------:R-:W-:Y:S05]  /*2a00*/  @P0 BRA `(.L_x_9) ;  /* 0xfffffff000d40947 */ /* 0x000fea000383ffff */
[----:B------:R-:W-:Y:S02]  /*2a10*/  IMAD.MOV.U32 R9, RZ, RZ, R7 ;  /* 0x000000ffff097224 */ /* 0x000fe400078e0007 */
[----:B------:R-:W-:Y:S02]  /*2a20*/  IMAD.MOV.U32 R10, RZ, RZ, R8 ;  /* 0x000000ffff0a7224 */ /* 0x000fe400078e0008 */
[----:B------:R-:W-:Y:S02]  /*2a30*/  IMAD.MOV.U32 R13, RZ, RZ, R6 ;  /* 0x000000ffff0d7224 */ /* 0x000fe400078e0006 */
[----:B------:R-:W-:Y:S02]  /*2a40*/  IMAD.MOV.U32 R14, RZ, RZ, R5 ;  /* 0x000000ffff0e7224 */ /* 0x000fe400078e0005 */
[----:B------:R-:W-:-:S07]  /*2a50*/  IMAD.MOV.U32 R11, RZ, RZ, R4 ;  /* 0x000000ffff0b7224 */ /* 0x000fce00078e0004 */
.L_x_3:
[----:B------:R-:W-:Y:S05]  /*2a60*/  BSYNC.RECONVERGENT B1 ;  /* 0x0000000000017941 */ /* 0x000fea0003800200 */
.L_x_2:
[----:B------:R-:W-:Y:S01]  /*2a70*/  ISETP.GE.U32.AND P0, PT, R15, 0x4, PT ;  /* 0x000000040f00780c */ /* 0x000fe20003f06070 */
[----:B------:R-:W-:Y:S01]  /*2a80*/  VIADD R19, R19, 0x1 ;  /* 0x0000000113137836 */ /* 0x000fe20000000000 */
[--C-:B------:R-:W-:Y:S02]  /*2a90*/  SHF.R.U64 R15, R15, 0x2, R18.reuse ;  /* 0x000000020f0f7819 */ /* 0x100fe40000001212 */
[----:B------:R-:W-:Y:S02]  /*2aa0*/  ISETP.GE.U32.AND.EX P0, PT, R18, RZ, PT, P0 ;  /* 0x000000ff1200720c */ /* 0x000fe40003f06100 */
[----:B------:R-:W-:-:S11]  /*2ab0*/  SHF.R.U32.HI R18, RZ, 0x2, R18 ;  /* 0x00000002ff127819 */ /* 0x000fd60000011612 */
[----:B------:R-:W-:Y:S05]  /*2ac0*/  @P0 BRA `(.L_x_10) ;  /* 0xffffffd400c00947 */ /* 0x000fea000383ffff */
.L_x_1:
[----:B------:R-:W-:Y:S05]  /*2ad0*/  BSYNC.RECONVERGENT B0 ;  /* 0x0000000000007941 */ /* 0x000fea0003800200 */
.L_x_0:
[----:B------:R-:W-:Y:S02]  /*2ae0*/  UISETP.NE.AND UP0, UPT, UR7, URZ, UPT ;  /* 0x000000ff0700728c */ /* 0x000fe4000bf05270 */
[----:B------:R-:W-:-:S07]  /*2af0*/  IMAD.U32 R15, RZ, RZ, UR7 ;  /* 0x00000007ff0f7e24 */ /* 0x000fce000f8e00ff */
[----:B------:R-:W-:Y:S05]  /*2b00*/  BRA.U !UP0, `(.L_x_11) ;  /* 0x0000002908447547 */ /* 0x000fea000b800000 */
[----:B------:R-:W-:-:S07]  /*2b10*/  IMAD.MOV.U32 R18, RZ, RZ, RZ ;  /* 0x000000ffff127224 */ /* 0x000fce00078e00ff */
.L_x_19:
[----:B------:R-:W-:-:S04]  /*2b20*/  ULOP3.LUT UR6, UR7, 0x3, URZ, 0xc0, !UPT ;  /* 0x0000000307067892 */ /* 0x000fc8000f8ec0ff */
[----:B------:R-:W-:-:S04]  /*2b30*/  UISETP.NE.U32.AND UP0, UPT, UR6, URZ, UPT ;  /* 0x000000ff0600728c */ /* 0x000fc8000bf05070 */
[----:B------:R-:W-:-:S09]  /*2b40*/  UISETP.NE.AND.EX UP0, UPT, URZ, URZ, UPT, UP0 ;  /* 0x000000ffff00728c */ /* 0x000fd2000bf05300 */
[----:B------:R-:W-:Y:S05]  /*2b50*/  BRA.U !UP0, `(.L_x_12) ;  /* 0x0000002908107547 */ /* 0x000fea000b800000 */
[----:B------:R-:W0:Y:S01]  /*2b60*/  LDC.64 R2, c[0x4][0x8] ;  /* 0x01000200ff027b82 */ /* 0x000e220000000a00 */
[----:B------:R-:W-:Y:S01]  /*2b70*/  CS2R R6, SRZ ;  /* 0x0000000000067805 */ /* 0x000fe2000001ff00 */
[----:B------:R-:W-:Y:S01]  /*2b80*/  IMAD.MOV.U32 R8, RZ, RZ, RZ ;  /* 0x000000ffff087224 */ /* 0x000fe200078e00ff */
[----:B------:R-:W-:Y:S01]  /*2b90*/  CS2R R4, SRZ ;  /* 0x0000000000047805 */ /* 0x000fe2000001ff00 */
[----:B------:R-:W-:Y:S02]  /*2ba0*/  IMAD.MOV.U32 R34, RZ, RZ, RZ ;  /* 0x000000ffff227224 */ /* 0x000fe400078e00ff */
[----:B0-----:R-:W-:-:S07]  /*2bb0*/  IMAD.WIDE.U32 R2, R18, 0xc80, R2 ;  /* 0x00000c8012027825 */ /* 0x001fce00078e0002 */
.L_x_14:
[C---:B------:R-:W-:Y:S02]  /*2bc0*/  IMAD.SHL.U32 R16, R34.reuse, 0x4, RZ ;  /* 0x0000000422107824 */ /* 0x040fe400078e00ff */
        /* <DEDUP_REMOVED lines=17> */
[----:B------:R-:W-:Y:S01]  /*2ce0*/  @P2 IMAD.U32 R19, RZ, RZ, UR4 ;  /* 0x00000004ff132e24 */ /* 0x000fe2000f8e00ff */
[C---:B------:R-:W-:Y:S01]  /*2cf0*/  ISETP.EQ.AND P2, PT, R16.reuse, 0x24, PT ;  /* 0x000000241000780c */ /* 0x040fe20003f42270 */
[----:B------:R-:W-:Y:S01]  /*2d00*/  @P3 IMAD.U32 R19, RZ, RZ, UR4 ;  /* 0x00000004ff133e24 */ /* 0x000fe2000f8e00ff */
[----:B------:R-:W-:-:S07]  /*2d10*/  ISETP.EQ.AND P3, PT, R16, 0x28, PT ;  /* 0x000000281000780c */ /* 0x000fce0003f62270 */
[----:B------:R-:W-:Y:S02]  /*2d20*/  @P0 IMAD.U32 R19, RZ, RZ, UR4 ;  /* 0x00000004ff130e24 */ /* 0x000fe4000f8e00ff */
[----:B------:R-:W-:Y:S02]  /*2d30*/  @P1 IMAD.U32 R19, RZ, RZ, UR4 ;  /* 0x00000004ff131e24 */ /* 0x000fe4000f8e00ff */
[----:B------:R-:W-:Y:S02]  /*2d40*/  @P2 IMAD.U32 R19, RZ, RZ, UR4 ;  /* 0x00000004ff132e24 */ /* 0x000fe4000f8e00ff */
[----:B------:R-:W-:Y:S01]  /*2d50*/  @P3 IMAD.U32 R19, RZ, RZ, UR4 ;  /* 0x00000004ff133e24 */ /* 0x000fe2000f8e00ff */
[----:B------:R-:W-:-:S06]  /*2d60*/  UMOV UR4, URZ ;  /* 0x000000ff00047c82 */ /* 0x000fcc0008000000 */
.L_x_13:
        /* <DEDUP_REMOVED lines=8> */
[----:B------:R-:W3:Y:S04]  /*2df0*/  @!P0 LDG.E R20, desc[UR8][R16.64] ;  /* 0x0000000810148981 */ /* 0x000ee8000c1e1900 */
[----:B------:R-:W4:Y:S04]  /*2e00*/  @!P0 LDG.E R21, desc[UR8][R16.64+0x4] ;  /* 0x0000040810158981 */ /* 0x000f28000c1e1900 */
        /* <DEDUP_REMOVED lines=18> */
[----:B------:R-:W2:Y:S01]  /*2f30*/  @P4 LDG.E R25, desc[UR8][R16.64+0x54] ;  /* 0x0000540810194981 */ /* 0x000ea2000c1e1900 */
[----:B---3--:R-:W-:-:S03]  /*2f40*/  @!P0 LOP3.LUT R7, R7, R20, RZ, 0x3c, !PT ;  /* 0x0000001407078212 */ /* 0x008fc600078e3cff */
[----:B------:R-:W3:Y:S01]  /*2f50*/  @P3 LDG.E R20, desc[UR8][R16.64+0x48] ;  /* 0x0000480810143981 */ /* 0x000ee2000c1e1900 */
[----:B----4-:R-:W-:-:S03]  /*2f60*/  @!P0 LOP3.LUT R8, R8, R21, RZ, 0x3c, !PT ;  /* 0x0000001508088212 */ /* 0x010fc600078e3cff */
[----:B------:R-:W4:Y:S01]  /*2f70*/  @P3 LDG.E R21, desc[UR8][R16.64+0x40] ;  /* 0x0000400810153981 */ /* 0x000f22000c1e1900 */
[----:B-----5:R-:W-:-:S03]  /*2f80*/  @!P0 LOP3.LUT R6, R6, R23, RZ, 0x3c, !PT ;  /* 0x0000001706068212 */ /* 0x020fc600078e3cff */
[----:B------:R-:W5:Y:S01]  /*2f90*/  @P3 LDG.E R23, desc[UR8][R16.64+0x44] ;  /* 0x0000440810173981 */ /* 0x000f62000c1e1900 */
[----:B------:R-:W-:Y:S02]  /*2fa0*/  @!P0 LOP3.LUT R5, R5, R22, RZ, 0x3c, !PT ;  /* 0x0000001605058212 */ /* 0x000fe400078e3cff */
[----:B------:R-:W-:Y:S01]  /*2fb0*/  LOP3.LUT P0, RZ, R38, 0x80, RZ, 0xc0, !PT ;  /* 0x0000008026ff7812 */ /* 0x000fe2000780c0ff */
[----:B------:R-:W2:Y:S01]  /*2fc0*/  @P4 LDG.E R22, desc[UR8][R16.64+0x50] ;  /* 0x0000500810164981 */ /* 0x000ea2000c1e1900 */
[----:B------:R-:W-:-:S03]  /*2fd0*/  @P1 LOP3.LUT R4, R4, R31, RZ, 0x3c, !PT ;  /* 0x0000001f04041212 */ /* 0x000fc600078e3cff */
        /* <DEDUP_REMOVED lines=24> */
[----:B------:R-:W2:Y:S04]  /*3160*/  @P0 LDG.E R39, desc[UR8][R16.64+0x94] ;  /* 0x0000940810270981 */ /* 0x000ea8000c1e1900 */
[----:B------:R-:W2:Y:S04]  /*3170*/  @P0 LDG.E R42, desc[UR8][R16.64+0x98] ;  /* 0x00009808102a0981 */ /* 0x000ea8000c1e1900 */
[----:B------:R-:W2:Y:S01]  /*3180*/  @P0 LDG.E R41, desc[UR8][R16.64+0x9c] ;  /* 0x00009c0810290981 */ /* 0x000ea2000c1e1900 */
[----:B------:R-:W-:-:S04]  /*3190*/  @P5 LOP3.LUT R4, R4, R43, RZ, 0x3c, !PT ;  /* 0x0000002b04045212 */ /* 0x000fc800078e3cff */
[----:B------:R-:W-:Y:S02]  /*31a0*/  @P6 LOP3.LUT R4, R4, R45, RZ, 0x3c, !PT ;  /* 0x0000002d04046212 */ /* 0x000fe400078e3cff */
[----:B---3--:R-:W-:Y:S02]  /*31b0*/  @P3 LOP3.LUT R5, R5, R20, RZ, 0x3c, !PT ;  /* 0x0000001405053212 */ /* 0x008fe400078e3cff */
[----:B----4-:R-:W-:Y:S02]  /*31c0*/  @P3 LOP3.LUT R8, R8, R21, RZ, 0x3c, !PT ;  /* 0x0000001508083212 */ /* 0x010fe400078e3cff */
[----:B-----5:R-:W-:Y:S02]  /*31d0*/  @P3 LOP3.LUT R6, R6, R23, RZ, 0x3c, !PT ;  /* 0x0000001706063212 */ /* 0x020fe400078e3cff */
[----:B--2---:R-:W-:Y:S02]  /*31e0*/  @P4 LOP3.LUT R8, R8, R25, RZ, 0x3c, !PT ;  /* 0x0000001908084212 */ /* 0x004fe400078e3cff */
[----:B------:R-:W-:-:S02]  /*31f0*/  @P4 LOP3.LUT R7, R7, R22, RZ, 0x3c, !PT ;  /* 0x0000001607074212 */ /* 0x000fc400078e3cff */
        /* <DEDUP_REMOVED lines=46> */
[----:B------:R-:W3:Y:S01]  /*34e0*/  @P3 LDG.E R22, desc[UR8][R16.64+0xdc] ;  /* 0x0000dc0810163981 */ /* 0x000ee2000c1e1900 */
        /* <DEDUP_REMOVED lines=25> */
[----:B------:R-:W3:Y:S01]  /*3680*/  @P0 LDG.E R44, desc[UR8][R16.64+0x138] ;  /* 0x00013808102c0981 */ /* 0x000ee2000c1e1900 */
[----:B------:R-:W-:Y:S01]  /*3690*/  UIADD3 UR4, UPT, UPT, UR4, 0x10, URZ ;  /* 0x0000001004047890 */ /* 0x000fe2000fffe0ff */
[----:B------:R-:W-:-:S03]  /*36a0*/  @P5 LOP3.LUT R4, R4, R43, RZ, 0x3c, !PT ;  /* 0x0000002b04045212 */ /* 0x000fc600078e3cff */
[----:B------:R-:W-:Y:S01]  /*36b0*/  UISETP.NE.AND UP0, UPT, UR4, 0x20, UPT ;  /* 0x000000200400788c */ /* 0x000fe2000bf05270 */
[----:B------:R-:W-:Y:S02]  /*36c0*/  @P6 LOP3.LUT R4, R4, R45, RZ, 0x3c, !PT ;  /* 0x0000002d04046212 */ /* 0x000fe400078e3cff */
[----:B--2---:R-:W-:Y:S02]  /*36d0*/  @P2 LOP3.LUT R5, R5, R20, RZ, 0x3c, !PT ;  /* 0x0000001405052212 */ /* 0x004fe400078e3cff */
[----:B----4-:R-:W-:Y:S02]  /*36e0*/  @P3 LOP3.LUT R8, R8, R25, RZ, 0x3c, !PT ;  /* 0x0000001908083212 */ /* 0x010fe400078e3cff */
[----:B-----5:R-:W-:Y:S02]  /*36f0*/  @P3 LOP3.LUT R6, R6, R27, RZ, 0x3c, !PT ;  /* 0x0000001b06063212 */ /* 0x020fe400078e3cff */
[----:B---3--:R-:W-:Y:S02]  /*3700*/  @P3 LOP3.LUT R7, R7, R22, RZ, 0x3c, !PT ;  /* 0x0000001607073212 */ /* 0x008fe400078e3cff */
        /* <DEDUP_REMOVED lines=17> */
[----:B------:R-:W-:Y:S01]  /*3820*/  @P0 LOP3.LUT R5, R5, R44, RZ, 0x3c, !PT ;  /* 0x0000002c05050212 */ /* 0x000fe200078e3cff */
[----:B------:R-:W-:Y:S06]  /*3830*/  BRA.U UP0, `(.L_x_13) ;  /* 0xfffffff5004c7547 */ /* 0x000fec000b83ffff */
[----:B------:R-:W-:-:S05]  /*3840*/  VIADD R34, R34, 0x1 ;  /* 0x0000000122227836 */ /* 0x000fca0000000000 */
[----:B------:R-:W-:-:S13]  /*3850*/  ISETP.NE.AND P0, PT, R34, 0x5, PT ;  /* 0x000000052200780c */ /* 0x000fda0003f05270 */
[----:B------:R-:W-:Y:S05]  /*3860*/  @P0 BRA `(.L_x_14) ;  /* 0xfffffff000d40947 */ /* 0x000fea000383ffff */
[----:B------:R-:W-:Y:S01]  /*3870*/  UISETP.NE.U32.AND UP0, UPT, UR6, 0x1, UPT ;  /* 0x000000010600788c */ /* 0x000fe2000bf05070 */
[----:B------:R-:W-:Y:S02]  /*3880*/  IMAD.MOV.U32 R9, RZ, RZ, R7 ;  /* 0x000000ffff097224 */ /* 0x000fe400078e0007 */
[----:B------:R-:W-:Y:S01]  /*3890*/  IMAD.MOV.U32 R10, RZ, RZ, R8 ;  /* 0x000000ffff0a7224 */ /* 0x000fe200078e0008 */
[----:B------:R-:W-:Y:S01]  /*38a0*/  UISETP.NE.AND.EX UP0, UPT, URZ, URZ, UPT, UP0 ;  /* 0x000000ffff00728c */ /* 0x000fe2000bf05300 */
[----:B------:R-:W-:Y:S02]  /*38b0*/  IMAD.MOV.U32 R13, RZ, RZ, R6 ;  /* 0x000000ffff0d7224 */ /* 0x000fe400078e0006 */
[----:B------:R-:W-:Y:S02]  /*38c0*/  IMAD.MOV.U32 R14, RZ, RZ, R5 ;  /* 0x000000ffff0e7224 */ /* 0x000fe400078e0005 */
[----:B------:R-:W-:-:S04]  /*38d0*/  IMAD.MOV.U32 R11, RZ, RZ, R4 ;  /* 0x000000ffff0b7224 */ /* 0x000fc800078e0004 */
[----:B------:R-:W-:Y:S05]  /*38e0*/  BRA.U !UP0, `(.L_x_12) ;  /* 0x0000001908ac7547 */ /* 0x000fea000b800000 */
[----:B------:R-:W-:Y:S01]  /*38f0*/  CS2R R6, SRZ ;  /* 0x0000000000067805 */ /* 0x000fe2000001ff00 */
[----:B------:R-:W-:Y:S01]  /*3900*/  IMAD.MOV.U32 R8, RZ, RZ, RZ ;  /* 0x000000ffff087224 */ /* 0x000fe200078e00ff */
[----:B------:R-:W-:Y:S01]  /*3910*/  CS2R R4, SRZ ;  /* 0x0000000000047805 */ /* 0x000fe2000001ff00 */
[----:B------:R-:W-:-:S07]  /*3920*/  IMAD.MOV.U32 R34, RZ, RZ, RZ ;  /* 0x000000ffff227224 */ /* 0x000fce00078e00ff */
.L_x_16:
        /* <DEDUP_REMOVED lines=27> */
.L_x_15:
        /* <DEDUP_REMOVED lines=183> */
[----:B------:R-:W-:Y:S05]  /*4650*/  BRA.U UP0, `(.L_x_12) ;  /* 0x0000000d00507547 */ /* 0x000fea000b800000 */
[----:B------:R-:W-:Y:S01]  /*4660*/  CS2R R6, SRZ ;  /* 0x0000000000067805 */ /* 0x000fe2000001ff00 */
[----:B------:R-:W-:Y:S01]  /*4670*/  IMAD.MOV.U32 R8, RZ, RZ, RZ ;  /* 0x000000ffff087224 */ /* 0x000fe200078e00ff */
[----:B------:R-:W-:Y:S01]  /*4680*/  CS2R R4, SRZ ;  /* 0x0000000000047805 */ /* 0x000fe2000001ff00 */
[----:B------:R-:W-:-:S07]  /*4690*/  IMAD.MOV.U32 R34, RZ, RZ, RZ ;  /* 0x000000ffff227224 */ /* 0x000fce00078e00ff */
.L_x_18:
        /* <DEDUP_REMOVED lines=27> */
.L_x_17:
        /* <DEDUP_REMOVED lines=181> */
.L_x_12:
[----:B------:R-:W-:Y:S01]  /*53a0*/  UISETP.GT.U32.AND UP0, UPT, UR7, 0x3, UPT ;  /* 0x000000030700788c */ /* 0x000fe2000bf04070 */
[----:B------:R-:W-:Y:S01]  /*53b0*/  VIADD R18, R18, 0x1 ;  /* 0x0000000112127836 */ /* 0x000fe20000000000 */
[----:B------:R-:W-:Y:S02]  /*53c0*/  USHF.R.U64 UR4, UR7, 0x2, UR5 ;  /* 0x0000000207047899 */ /* 0x000fe40008001205 */
[----:B------:R-:W-:Y:S02]  /*53d0*/  UISETP.GT.U32.AND.EX UP0, UPT, UR5, URZ, UPT, UP0 ;  /* 0x000000ff0500728c */ /* 0x000fe4000bf04100 */
[----:B------:R-:W-:-:S03]  /*53e0*/  USHF.R.U32.HI UR6, URZ, 0x2, UR5 ;  /* 0x00000002ff067899 */ /* 0x000fc60008011605 */
[----:B------:R-:W-:-:S04]  /*53f0*/  UMOV UR7, UR4 ;  /* 0x0000000400077c82 */ /* 0x000fc80008000000 */
[----:B------:R-:W-:Y:S01]  /*5400*/  UMOV UR5, UR6 ;  /* 0x0000000600057c82 */ /* 0x000fe20008000000 */
[----:B------:R-:W-:Y:S05]  /*5410*/  BRA.U UP0, `(.L_x_19) ;  /* 0xffffffd500c07547 */ /* 0x000fea000b83ffff */
.L_x_11:
[----:B------:R-:W-:Y:S01]  /*5420*/  SHF.R.U32.HI R2, RZ, 0x2, R7 ;  /* 0x00000002ff027819 */ /* 0x000fe20000011607 */
[----:B------:R-:W-:Y:S01]  /*5430*/  IMAD.SHL.U32 R3, R4, 0x10, RZ ;  /* 0x0000001004037824 */ /* 0x000fe200078e00ff */
[----:B------:R-:W-:Y:S01]  /*5440*/  SHF.R.U32.HI R9, RZ, 0x2, R8 ;  /* 0x00000002ff097819 */ /* 0x000fe20000011608 */
[----:B------:R-:W-:Y:S01]  /*5450*/  IMAD R12, R15, 0x587c5, R12 ;  /* 0x000587c50f0c7824 */ /* 0x000fe200078e020c */
[----:B------:R-:W-:Y:S02]  /*5460*/  LOP3.LUT R2, R2, R7, RZ, 0x3c, !PT ;  /* 0x0000000702027212 */ /* 0x000fe400078e3cff */
[----:B------:R-:W-:-:S03]  /*5470*/  LOP3.LUT R9, R9, R8, RZ, 0x3c, !PT ;  /* 0x0000000809097212 */ /* 0x000fc600078e3cff */
[----:B------:R-:W-:-:S05]  /*5480*/  IMAD.SHL.U32 R7, R2, 0x2, RZ ;  /* 0x0000000202077824 */ /* 0x000fca00078e00ff */
[----:B------:R-:W-:Y:S01]  /*5490*/  LOP3.LUT R3, R2, R7, R3, 0x96, !PT ;  /* 0x0000000702037212 */ /* 0x000fe200078e9603 */
[----:B------:R-:W-:-:S03]  /*54a0*/  IMAD.SHL.U32 R7, R9, 0x2, RZ ;  /* 0x0000000209077824 */ /* 0x000fc600078e00ff */
[----:B------:R-:W-:-:S05]  /*54b0*/  LOP3.LUT R3, R3, R4, RZ, 0x3c, !PT ;  /* 0x0000000403037212 */ /* 0x000fca00078e3cff */
[----:B------:R-:W-:-:S05]  /*54c0*/  IMAD.SHL.U32 R2, R3, 0x10, RZ ;  /* 0x0000001003027824 */ /* 0x000fca00078e00ff */
[----:B------:R-:W-:-:S04]  /*54d0*/  LOP3.LUT R2, R9, R7, R2, 0x96, !PT ;  /* 0x0000000709027212 */ /* 0x000fc800078e9602 */
[----:B------:R-:W-:-:S04]  /*54e0*/  LOP3.LUT R7, R2, R3, RZ, 0x3c, !PT ;  /* 0x0000000302077212 */ /* 0x000fc800078e3cff */
[----:B------:R-:W-:Y:S01]  /*54f0*/  IADD3 R2, PT, PT, R12, 0x8a, R7 ;  /* 0x0000008a0c027810 */ /* 0x000fe20007ffe007 */
[----:B------:R-:W0:Y:S01]  /*5500*/  S2UR UR4, SR_CLOCKLO ;  /* 0x00000000000479c3 */ /* 0x000e220000005000 */
[----:B------:R-:W-:Y:S01]  /*5510*/  NOP ;  /* 0x0000000000007918 */ /* 0x000fe20000000000 */
[----:B------:R-:W-:Y:S02]  /*5520*/  SHF.R.U32.HI R9, RZ, 0x2, R6 ;  /* 0x00000002ff097819 */ /* 0x000fe40000011606 */
[----:B------:R-:W-:Y:S02]  /*5530*/  SHF.R.U32.HI R10, RZ, 0x2, R5 ;  /* 0x00000002ff0a7819 */ /* 0x000fe40000011605 */
[----:B------:R-:W-:Y:S01]  /*5540*/  LOP3.LUT R9, R9, R6, RZ, 0x3c, !PT ;  /* 0x0000000609097212 */ /* 0x000fe200078e3cff */
[----:B------:R-:W-:Y:S01]  /*5550*/  IMAD.SHL.U32 R6, R7, 0x10, RZ ;  /* 0x0000001007067824 */ /* 0x000fe200078e00ff */
[----:B------:R-:W-:-:S03]  /*5560*/  LOP3.LUT R10, R10, R5, RZ, 0x3c, !PT ;  /* 0x000000050a0a7212 */ /* 0x000fc600078e3cff */
[----:B------:R-:W-:-:S05]  /*5570*/  IMAD.SHL.U32 R8, R9, 0x2, RZ ;  /* 0x0000000209087824 */ /* 0x000fca00078e00ff */
[----:B------:R-:W-:Y:S01]  /*5580*/  LOP3.LUT R6, R9, R8, R6, 0x96, !PT ;  /* 0x0000000809067212 */ /* 0x000fe200078e9606 */
[----:B------:R-:W-:-:S03]  /*5590*/  IMAD.SHL.U32 R8, R10, 0x2, RZ ;  /* 0x000000020a087824 */ /* 0x000fc600078e00ff */
[----:B------:R-:W-:-:S05]  /*55a0*/  LOP3.LUT R6, R6, R7, RZ, 0x3c, !PT ;  /* 0x0000000706067212 */ /* 0x000fca00078e3cff */
[----:B------:R-:W-:-:S05]  /*55b0*/  IMAD.SHL.U32 R5, R6, 0x10, RZ ;  /* 0x0000001006057824 */ /* 0x000fca00078e00ff */
[----:B------:R-:W-:-:S04]  /*55c0*/  LOP3.LUT R5, R10, R8, R5, 0x96, !PT ;  /* 0x000000080a057212 */ /* 0x000fc800078e9605 */
[----:B------:R-:W-:Y:S02]  /*55d0*/  LOP3.LUT R9, R5, R6, RZ, 0x3c, !PT ;  /* 0x0000000605097212 */ /* 0x000fe400078e3cff */
[----:B0-----:R-:W-:Y:S02]  /*55e0*/  LOP3.LUT R5, R2, UR4, RZ, 0x3c, !PT ;  /* 0x0000000402057c12 */ /* 0x001fe4000f8e3cff */
[----:B------:R-:W-:Y:S01]  /*55f0*/  IADD3 R23, PT, PT, R12, 0x14, R9 ;  /* 0x000000140c177810 */ /* 0x000fe20007ffe009 */
[----:B------:R-:W0:Y:S01]  /*5600*/  S2UR UR4, SR_CLOCKLO ;  /* 0x00000000000479c3 */ /* 0x000e220000005000 */
[----:B------:R-:W-:Y:S01]  /*5610*/  NOP ;  /* 0x0000000000007918 */ /* 0x000fe20000000000 */
[----:B------:R-:W-:Y:S01]  /*5620*/  SHF.R.U32.HI R11, RZ, 0x2, R4 ;  /* 0x00000002ff0b7819 */ /* 0x000fe20000011604 */
[----:B------:R-:W-:Y:S01]  /*5630*/  IMAD.SHL.U32 R2, R9, 0x10, RZ ;  /* 0x0000001009027824 */ /* 0x000fe200078e00ff */
[----:B------:R-:W-:Y:S02]  /*5640*/  SHF.R.U32.HI R8, RZ, 0x2, R3 ;  /* 0x00000002ff087819 */ /* 0x000fe40000011603 */
[----:B------:R-:W-:-:S02]  /*5650*/  LOP3.LUT R11, R11, R4, RZ, 0x3c, !PT ;  /* 0x000000040b0b7212 */ /* 0x000fc400078e3cff */
[----:B------:R-:W-:Y:S02]  /*5660*/  LOP3.LUT R8, R8, R3, RZ, 0x3c, !PT ;  /* 0x0000000308087212 */ /* 0x000fe400078e3cff */
[----:B0-----:R-:W-:Y:S01]  /*5670*/  LOP3.LUT R23, R23, UR4, RZ, 0x3c, !PT ;  /* 0x0000000417177c12 */ /* 0x001fe2000f8e3cff */
        /* <DEDUP_REMOVED lines=14> */
[----:B------:R-:W-:Y:S02]  /*5760*/  LOP3.LUT R11, R11, R6, RZ, 0x3c, !PT ;  /* 0x000000060b0b7212 */ /* 0x000fe400078e3cff */
[----:B0-----:R-:W-:Y:S01]  /*5770*/  LOP3.LUT R21, R21, UR4, RZ, 0x3c, !PT ;  /* 0x0000000415157c12 */ /* 0x001fe2000f8e3cff */
[----:B------:R-:W-:-:S02]  /*5780*/  IMAD.SHL.U32 R8, R4, 0x2, RZ ;  /* 0x0000000204087824 */ /* 0x000fc400078e00ff */
[----:B------:R-:W-:-:S03]  /*5790*/  IMAD.SHL.U32 R6, R11, 0x2, RZ ;  /* 0x000000020b067824 */ /* 0x000fc600078e00ff */
[----:B------:R-:W-:-:S04]  /*57a0*/  LOP3.LUT R8, R4, R8, R7, 0x96, !PT ;  /* 0x0000000804087212 */ /* 0x000fc800078e9607 */
[----:B------:R-:W-:-:S05]  /*57b0*/  LOP3.LUT R8, R8, R3, RZ, 0x3c, !PT ;  /* 0x0000000308087212 */ /* 0x000fca00078e3cff */
[----:B------:R-:W-:-:S05]  /*57c0*/  IMAD.SHL.U32 R4, R8, 0x10, RZ ;  /* 0x0000001008047824 */ /* 0x000fca00078e00ff */
[----:B------:R-:W-:-:S04]  /*57d0*/  LOP3.LUT R11, R11, R6, R4, 0x96, !PT ;  /* 0x000000060b0b7212 */ /* 0x000fc800078e9604 */
[----:B------:R-:W-:-:S04]  /*57e0*/  LOP3.LUT R11, R11, R8, RZ, 0x3c, !PT ;  /* 0x000000080b0b7212 */ /* 0x000fc800078e3cff */
[----:B------:R-:W-:Y:S01]  /*57f0*/  IADD3 R19, PT, PT, R12, 0x28, R11 ;  /* 0x000000280c137810 */ /* 0x000fe20007ffe00b */
[----:B------:R-:W0:Y:S01]  /*5800*/  S2UR UR4, SR_CLOCKLO ;  /* 0x00000000000479c3 */ /* 0x000e220000005000 */
[----:B------:R-:W-:Y:S01]  /*5810*/  NOP ;  /* 0x0000000000007918 */ /* 0x000fe20000000000 */
[----:B------:R-:W-:Y:S01]  /*5820*/  SHF.R.U32.HI R4, RZ, 0x2, R9 ;  /* 0x00000002ff047819 */ /* 0x000fe20000011609 */
[----:B------:R-:W-:Y:S01]  /*5830*/  IMAD.SHL.U32 R7, R11, 0x10, RZ ;  /* 0x000000100b077824 */ /* 0x000fe200078e00ff */
[----:B0-----:R-:W-:Y:S02]  /*5840*/  LOP3.LUT R19, R19, UR4, RZ, 0x3c, !PT ;  /* 0x0000000413137c12 */ /* 0x001fe4000f8e3cff */
[----:B------:R-:W-:Y:S02]  /*5850*/  LOP3.LUT R4, R4, R9, RZ, 0x3c, !PT ;  /* 0x0000000904047212 */ /* 0x000fe400078e3cff */
[----:B------:R-:W-:-:S03]  /*5860*/  SHF.R.U32.HI R9, RZ, 0x2, R2 ;  /* 0x00000002ff097819 */ /* 0x000fc60000011602 */
[----:B------:R-:W-:Y:S01]  /*5870*/  IMAD.SHL.U32 R6, R4, 0x2, RZ ;  /* 0x0000000204067824 */ /* 0x000fe200078e00ff */
[----:B------:R-:W-:-:S04]  /*5880*/  LOP3.LUT R9, R9, R2, RZ, 0x3c, !PT ;  /* 0x0000000209097212 */ /* 0x000fc800078e3cff */
        /* <DEDUP_REMOVED lines=128> */
[----:B------:R-:W-:Y:S01]  /*6090*/  IMAD.SHL.U32 R8, R31, 0x2, RZ ;  /* 0x000000021f087824 */ /* 0x000fe200078e00ff */
[----:B0-----:R-:W-:Y:S02]  /*60a0*/  LOP3.LUT R27, R2, UR4, RZ, 0x3c, !PT ;  /* 0x00000004021b7c12 */ /* 0x001fe4000f8e3cff */
        /* <DEDUP_REMOVED lines=30> */
[----:B------:R-:W-:-:S04]  /*6290*/  LOP3.LUT R6, R4, R6, R3, 0x96, !PT ;  /* 0x0000000604067212 */ /* 0x000fc800078e9603 */
[----:B------:R-:W-:Y:S01]  /*62a0*/  LOP3.LUT R3, R6, R35, RZ, 0x3c, !PT ;  /* 0x0000002306037212 */ /* 0x000fe200078e3cff */
[----:B------:R-:W-:-:S04]  /*62b0*/  IMAD.SHL.U32 R6, R37, 0x2, RZ ;  /* 0x0000000225067824 */ /* 0x000fc800078e00ff */
        /* <DEDUP_REMOVED lines=12> */
[----:B------:R-:W-:Y:S02]  /*6380*/  LOP3.LUT R8, R6, R8, R33, 0x96, !PT ;  /* 0x0000000806087212 */ /* 0x000fe400078e9621 */
[----:B0-----:R-:W-:Y:S02]  /*6390*/  LOP3.LUT R33, R4, UR4, RZ, 0x3c, !PT ;  /* 0x0000000404217c12 */ /* 0x001fe4000f8e3cff */
        /* <DEDUP_REMOVED lines=18> */
[----:B------:R-:W-:Y:S02]  /*64c0*/  LOP3.LUT R6, R10, R6, R35, 0x96, !PT ;  /* 0x000000060a067212 */ /* 0x000fe400078e9623 */
[----:B0-----:R-:W-:Y:S02]  /*64d0*/  LOP3.LUT R35, R4, UR4, RZ, 0x3c, !PT ;  /* 0x0000000404237c12 */ /* 0x001fe4000f8e3cff */
        /* <DEDUP_REMOVED lines=234> */
[----:B------:R-:W-:-:S04]  /*7380*/  LOP3.LUT R18, R28, R30, R18, 0x96, !PT ;  /* 0x0000001e1c127212 */ /* 0x000fc800078e9612 */
[----:B------:R-:W-:Y:S01]  /*7390*/  LOP3.LUT R18, R18, R24, RZ, 0x3c, !PT ;  /* 0x0000001812127212 */ /* 0x000fe200078e3cff */
[----:B------:R-:W-:-:S04]  /*73a0*/  IMAD.SHL.U32 R24, R32, 0x2, RZ ;  /* 0x0000000220187824 */ /* 0x000fc800078e00ff */
[----:B------:R-:W-:-:S05]  /*73b0*/  IMAD.SHL.U32 R2, R18, 0x10, RZ ;  /* 0x0000001012027824 */ /* 0x000fca00078e00ff */
[----:B------:R-:W-:-:S04]  /*73c0*/  LOP3.LUT R2, R32, R24, R2, 0x96, !PT ;  /* 0x0000001820027212 */ /* 0x000fc800078e9602 */
[----:B------:R-:W-:Y:S02]  /*73d0*/  LOP3.LUT R2, R2, R18, RZ, 0x3c, !PT ;  /* 0x0000001202027212 */ /* 0x000fe400078e3cff */
[----:B0-----:R-:W-:Y:S02]  /*73e0*/  LOP3.LUT R18, R3, UR4, RZ, 0x3c, !PT ;  /* 0x0000000403127c12 */ /* 0x001fe4000f8e3cff */
[----:B------:R-:W-:Y:S01]  /*73f0*/  IADD3 R12, PT, PT, R12, 0x40, R2 ;  /* 0x000000400c0c7810 */ /* 0x000fe20007ffe002 */
[----:B------:R-:W0:Y:S01]  /*7400*/  S2UR UR4, SR_CLOCKLO ;  /* 0x00000000000479c3 */ /* 0x000e220000005000 */
[----:B------:R-:W-:Y:S01]  /*7410*/  NOP ;  /* 0x0000000000007918 */ /* 0x000fe20000000000 */
[----:B------:R-:W1:Y:S01]  /*7420*/  LDCU.64 UR10, c[0x0][0x380] ;  /* 0x00007000ff0a77ac */ /* 0x000e620008000a00 */
[----:B------:R-:W-:-:S05]  /*7430*/  IMAD.SHL.U32 R0, R0, 0x20, RZ ;  /* 0x0000002000007824 */ /* 0x000fca00078e00ff */
[----:B-1----:R-:W-:-:S04]  /*7440*/  IADD3 R2, P0, PT, R0, UR10, RZ ;  /* 0x0000000a00027c10 */ /* 0x002fc8000ff1e0ff */
[----:B------:R-:W-:-:S05]  /*7450*/  LEA.HI.X.SX32 R3, R0, UR11, 0x1, P0 ;  /* 0x0000000b00037c11 */ /* 0x000fca00080f0eff */
[----:B------:R0:W-:Y:S04]  /*7460*/  STG.E.U8 desc[UR8][R2.64], R5 ;  /* 0x0000000502007986 */ /* 0x0001e8000c101108 */
[----:B------:R-:W-:Y:S04]  /*7470*/  STG.E.U8 desc[UR8][R2.64+0x1], R23 ;  /* 0x0000011702007986 */ /* 0x000fe8000c101108 */
[----:B------:R-:W-:Y:S01]  /*7480*/  STG.E.U8 desc[UR8][R2.64+0x2], R21 ;  /* 0x0000021502007986 */ /* 0x000fe2000c101108 */
[----:B0-----:R-:W-:-:S03]  /*7490*/  LOP3.LUT R5, R12, UR4, RZ, 0x3c, !PT ;  /* 0x000000040c057c12 */ /* 0x001fc6000f8e3cff */
[----:B------:R-:W-:Y:S04]  /*74a0*/  STG.E.U8 desc[UR8][R2.64+0x3], R19 ;  /* 0x0000031302007986 */ /* 0x000fe8000c101108 */
        /* <DEDUP_REMOVED lines=27> */
[----:B------:R-:W-:Y:S01]  /*7660*/  STG.E.U8 desc[UR8][R2.64+0x1f], R5 ;  /* 0x00001f0502007986 */ /* 0x000fe2000c101108 */
[----:B------:R-:W-:Y:S06]  /*7670*/  BAR.SYNC.DEFER_BLOCKING 0x0 ;  /* 0x0000000000007b1d */ /* 0x000fec0000010000 */
[----:B------:R-:W-:Y:S05]  /*7680*/  EXIT ;  /* 0x000000000000794d */ /* 0x000fea0003800000 */
.L_x_20:
[----:B------:R-:W-:-:S00]  /*7690*/  BRA `(.L_x_20) ;  /* 0xfffffffc00fc7947 */ /* 0x000fc0000383ffff */
[----:B------:R-:W-:-:S00]  /*76a0*/  NOP ;  /* 0x0000000000007918 */ /* 0x000fc00000000000 */
        /* <DEDUP_REMOVED lines=13> */
.L_x_21:


//--------------------- .nv.global.init           --------------------------
	.section	.nv.global.init,"aw",@progbits
	.align	4
.nv.global.init:
	.type		mrg32k3aM1SubSeq,@object
	.size		mrg32k3aM1SubSeq,(mrg32k3aM2SubSeq - mrg32k3aM1SubSeq)
mrg32k3aM1SubSeq:
        /*0000*/ 	.byte	0x0b, 0xcc, 0xee, 0x04, 0x73, 0x29, 0x8b, 0x6f, 0xf6, 0x53, 0x03, 0xf6, 0x23, 0xf6, 0xea, 0xda
        /* <DEDUP_REMOVED lines=125> */
	.type		mrg32k3aM2SubSeq,@object
	.size		mrg32k3aM2SubSeq,(mrg32k3aM1 - mrg32k3aM2SubSeq)
mrg32k3aM2SubSeq:
        /* <DEDUP_REMOVED lines=126> */
	.type		mrg32k3aM1,@object
	.size		mrg32k3aM1,(mrg32k3aM1Seq - mrg32k3aM1)
mrg32k3aM1:
        /* <DEDUP_REMOVED lines=144> */
	.type		mrg32k3aM1Seq,@object
	.size		mrg32k3aM1Seq,(mrg32k3aM2 - mrg32k3aM1Seq)
mrg32k3aM1Seq:
        /* <DEDUP_REMOVED lines=144> */
	.type		mrg32k3aM2,@object
	.size		mrg32k3aM2,(mrg32k3aM2Seq - mrg32k3aM2)
mrg32k3aM2:
        /* <DEDUP_REMOVED lines=144> */
	.type		mrg32k3aM2Seq,@object
	.size		mrg32k3aM2Seq,(precalc_xorwow_matrix - mrg32k3aM2Seq)
mrg32k3aM2Seq:
        /* <DEDUP_REMOVED lines=144> */
	.type		precalc_xorwow_matrix,@object
	.size		precalc_xorwow_matrix,(precalc_xorwow_offset_matrix - precalc_xorwow_matrix)
precalc_xorwow_matrix:
        /* <DEDUP_REMOVED lines=6400> */
	.type		precalc_xorwow_offset_matrix,@object
	.size		precalc_xorwow_offset_matrix,(.L_1 - precalc_xorwow_offset_matrix)
precalc_xorwow_offset_matrix:
        /* <DEDUP_REMOVED lines=6400> */
.L_1:


//--------------------- .nv.shared.reserved.0     --------------------------
	.section	.nv.shared.reserved.0,"aw",@nobits
	.weak		__nv_reservedSMEM_offset_0_alias
	.size		__nv_reservedSMEM_offset_0_alias, 0, 64
	.other		__nv_reservedSMEM_offset_0_alias,@"STO_CUDA_RESERVED_SHARED STV_DEFAULT"
__nv_reservedSMEM_offset_0_alias:
	.zero		0
	.zero		64


//--------------------- .nv.constant0.generateKeys --------------------------
	.section	.nv.constant0.generateKeys,"a",@progbits
	.sectionflags	@""
	.align	4
.nv.constant0.generateKeys:
	.zero		904


//--------------------- SYMBOLS --------------------------

	.type		.nv.reservedSmem.offset0,@object
	.size		.nv.reservedSmem.offset0,0x4
